// auto-generated by cutlass_sweep.gemm — config: {"arch": "sm_90", "cluster_m": 1, "cluster_n": 1, "dtype": "fp16", "dtype_b": "fp16", "layout": "nt", "stages": 0, "tile_k": 128, "tile_m": 128, "tile_n": 32}
#include "cutlass/cutlass.h"
#include "cutlass/gemm/collective/collective_builder.hpp"
#include "cutlass/gemm/device/gemm_universal_adapter.h"
#include "cutlass/gemm/kernel/gemm_universal.hpp"
#include "cutlass/epilogue/collective/collective_builder.hpp"

using ElemA = cutlass::half_t;
using ElemB = cutlass::half_t;
using ElemCD = cutlass::half_t;
using Acc  = float;
using TileShape    = cute::Shape<cute::_128, cute::_32, cute::_128>;
using ClusterShape = cute::Shape<cute::_1, cute::_1, cute::_1>;

using CollectiveEpilogue = typename cutlass::epilogue::collective::CollectiveBuilder<
    cutlass::arch::Sm90, cutlass::arch::OpClassTensorOp,
    TileShape, ClusterShape,
    cutlass::epilogue::collective::EpilogueTileAuto,
    Acc, Acc,
    ElemCD, cutlass::layout::RowMajor, 128 / cutlass::sizeof_bits<ElemCD>::value,
    ElemCD, cutlass::layout::RowMajor, 128 / cutlass::sizeof_bits<ElemCD>::value,
    cutlass::epilogue::collective::EpilogueScheduleAuto
  >::CollectiveOp;

using CollectiveMainloop = typename cutlass::gemm::collective::CollectiveBuilder<
    cutlass::arch::Sm90, cutlass::arch::OpClassTensorOp,
    ElemA, cutlass::layout::RowMajor, 128 / cutlass::sizeof_bits<ElemA>::value,
    ElemB, cutlass::layout::ColumnMajor, 128 / cutlass::sizeof_bits<ElemB>::value,
    Acc,
    TileShape, ClusterShape,
    cutlass::gemm::collective::StageCountAutoCarveout<static_cast<int>(sizeof(typename CollectiveEpilogue::SharedStorage))>,
    cutlass::gemm::collective::KernelScheduleAuto
  >::CollectiveOp;

using GemmKernel = cutlass::gemm::kernel::GemmUniversal<
    cute::Shape<int,int,int,int>,
    CollectiveMainloop,
    CollectiveEpilogue
>;
using Gemm = cutlass::gemm::device::GemmUniversalAdapter<GemmKernel>;

// Force the device kernel symbol into the cubin without needing a host main.
auto* _anchor = &cutlass::device_kernel<GemmKernel>;


// ===== COMPILED SASS (sm_90a) =====

	.target	sm_90a

	.elftype	@"ET_EXEC"


//--------------------- .note.nv.tkinfo           --------------------------
	.section	.note.nv.tkinfo,"",@"SHT_NOTE"
	.sectionflags	@"SHF_NOTE_NV_TKINFO"
	.tkinfo
        /*0018*/ 	.word	0x00000002
        /*0030*/ 	.string	""
        /*0030*/ 	.string	"ptxas"
        /*0030*/ 	.string	"Cuda compilation tools, release 13.0, V13.0.88"
        /*0030*/ 	.string	"Build cuda_13.0.r13.0/compiler.36424714_0"
        /*0030*/ 	.string	"-arch sm_90a -m 64 "



//--------------------- .note.nv.cuinfo           --------------------------
	.section	.note.nv.cuinfo,"",@"SHT_NOTE"
	.sectionflags	@"SHF_NOTE_NV_CUINFO"
        /*0018*/ 	.short	0x0002
        /*001a*/ 	.short	0x005a
        /*001c*/ 	.short	0x0082
	.zero		2


//--------------------- .nv.info                  --------------------------
	.section	.nv.info,"",@"SHT_CUDA_INFO"
	.align	4


	//----- nvinfo : EIATTR_REGCOUNT
	.align		4
        /*0000*/ 	.byte	0x04, 0x2f
        /*0002*/ 	.short	(.L_15 - .L_14)
	.align		4
.L_14:
        /*0004*/ 	.word	index@(_ZN7cutlass13device_kernelINS_4gemm6kernel13GemmUniversalIN4cute5tupleIJiiiiEEENS1_10collective13CollectiveMmaINS1_34MainloopSm90TmaGmmaWarpSpecializedILi5ENS5_IJNS4_1CILi1EEESB_SB_EEENS1_35KernelTmaWarpSpecializedCooperativeEEENS5_IJNSA_ILi128EEENSA_ILi32EEESF_EEENS_6half_tENS5_IJlSB_lEEESI_SJ_NS4_8TiledMMAINS4_8MMA_AtomIJNS4_4SM904GMMA25MMA_64x32x16_F32F16F16_SSILNSN_5MajorE0ELSP_0ELNSN_7ScaleInE1ELSQ_1EEEEEENS4_6LayoutINS5_IJNSA_ILi2EEESB_SB_EEENS5_IJSB_NSA_ILi0EEESW_EEEEENS5_IJNS4_10UnderscoreESZ_SZ_EEEEENS4_13SM90_TMA_LOADENS4_14ComposedLayoutINS4_7SwizzleILi3ELi4ELi3EEENS4_18smem_ptr_flag_bitsILi16EEENST_INS5_IJNSA_ILi8EEENSA_ILi64EEEEEENS5_IJS19_SB_EEEEEEEvNS4_8identityES12_S1D_vS1E_EENS_8epilogue10collective6detail29Sm90TmaWarpSpecializedAdapterINS1H_15DefaultEpilogueISI_SJ_SJ_NS1G_6thread17LinearCombinationISI_Li1EffLNS1L_9ScaleType4KindE0ELNS_15FloatRoundStyleE2ESI_EENS1_15EpilogueDefaultEEEEEvvEEEEvNT_6ParamsE)
        /*0008*/ 	.word	0x000000a8


	//----- nvinfo : EIATTR_FRAME_SIZE
	.align		4
.L_15:
        /*000c*/ 	.byte	0x04, 0x11
        /*000e*/ 	.short	(.L_17 - .L_16)
	.align		4
.L_16:
        /*0010*/ 	.word	index@(_ZN7cutlass13device_kernelINS_4gemm6kernel13GemmUniversalIN4cute5tupleIJiiiiEEENS1_10collective13CollectiveMmaINS1_34MainloopSm90TmaGmmaWarpSpecializedILi5ENS5_IJNS4_1CILi1EEESB_SB_EEENS1_35KernelTmaWarpSpecializedCooperativeEEENS5_IJNSA_ILi128EEENSA_ILi32EEESF_EEENS_6half_tENS5_IJlSB_lEEESI_SJ_NS4_8TiledMMAINS4_8MMA_AtomIJNS4_4SM904GMMA25MMA_64x32x16_F32F16F16_SSILNSN_5MajorE0ELSP_0ELNSN_7ScaleInE1ELSQ_1EEEEEENS4_6LayoutINS5_IJNSA_ILi2EEESB_SB_EEENS5_IJSB_NSA_ILi0EEESW_EEEEENS5_IJNS4_10UnderscoreESZ_SZ_EEEEENS4_13SM90_TMA_LOADENS4_14ComposedLayoutINS4_7SwizzleILi3ELi4ELi3EEENS4_18smem_ptr_flag_bitsILi16EEENST_INS5_IJNSA_ILi8EEENSA_ILi64EEEEEENS5_IJS19_SB_EEEEEEEvNS4_8identityES12_S1D_vS1E_EENS_8epilogue10collective6detail29Sm90TmaWarpSpecializedAdapterINS1H_15DefaultEpilogueISI_SJ_SJ_NS1G_6thread17LinearCombinationISI_Li1EffLNS1L_9ScaleType4KindE0ELNS_15FloatRoundStyleE2ESI_EENS1_15EpilogueDefaultEEEEEvvEEEEvNT_6ParamsE)
        /*0014*/ 	.word	0x00000000


	//----- nvinfo : EIATTR_MIN_STACK_SIZE
	.align		4
.L_17:
        /*0018*/ 	.byte	0x04, 0x12
        /*001a*/ 	.short	(.L_19 - .L_18)
	.align		4
.L_18:
        /*001c*/ 	.word	index@(_ZN7cutlass13device_kernelINS_4gemm6kernel13GemmUniversalIN4cute5tupleIJiiiiEEENS1_10collective13CollectiveMmaINS1_34MainloopSm90TmaGmmaWarpSpecializedILi5ENS5_IJNS4_1CILi1EEESB_SB_EEENS1_35KernelTmaWarpSpecializedCooperativeEEENS5_IJNSA_ILi128EEENSA_ILi32EEESF_EEENS_6half_tENS5_IJlSB_lEEESI_SJ_NS4_8TiledMMAINS4_8MMA_AtomIJNS4_4SM904GMMA25MMA_64x32x16_F32F16F16_SSILNSN_5MajorE0ELSP_0ELNSN_7ScaleInE1ELSQ_1EEEEEENS4_6LayoutINS5_IJNSA_ILi2EEESB_SB_EEENS5_IJSB_NSA_ILi0EEESW_EEEEENS5_IJNS4_10UnderscoreESZ_SZ_EEEEENS4_13SM90_TMA_LOADENS4_14ComposedLayoutINS4_7SwizzleILi3ELi4ELi3EEENS4_18smem_ptr_flag_bitsILi16EEENST_INS5_IJNSA_ILi8EEENSA_ILi64EEEEEENS5_IJS19_SB_EEEEEEEvNS4_8identityES12_S1D_vS1E_EENS_8epilogue10collective6detail29Sm90TmaWarpSpecializedAdapterINS1H_15DefaultEpilogueISI_SJ_SJ_NS1G_6thread17LinearCombinationISI_Li1EffLNS1L_9ScaleType4KindE0ELNS_15FloatRoundStyleE2ESI_EENS1_15EpilogueDefaultEEEEEvvEEEEvNT_6ParamsE)
        /*0020*/ 	.word	0x00000000
.L_19:


//--------------------- .nv.compat                --------------------------
	.section	.nv.compat,"",@"SHT_CUDA_COMPAT_INFO"
	.align	4
        /*0000*/ 	.byte	0x02, 0x09, 0x01, 0x00, 0x02, 0x02, 0x04, 0x00, 0x02, 0x05, 0x05, 0x00, 0x03, 0x07, 0x01, 0x01
        /*0010*/ 	.byte	0x02, 0x03, 0x01, 0x00, 0x02, 0x06, 0x01, 0x00, 0x04, 0x0b, 0x08, 0x00, 0x00, 0x00, 0x00, 0x00
        /*0020*/ 	.byte	0x00, 0x00, 0x00, 0x00


//--------------------- .nv.info._ZN7cutlass13device_kernelINS_4gemm6kernel13GemmUniversalIN4cute5tupleIJiiiiEEENS1_10collective13CollectiveMmaINS1_34MainloopSm90TmaGmmaWarpSpecializedILi5ENS5_IJNS4_1CILi1EEESB_SB_EEENS1_35KernelTmaWarpSpecializedCooperativeEEENS5_IJNSA_ILi128EEENSA_ILi32EEESF_EEENS_6half_tENS5_IJlSB_lEEESI_SJ_NS4_8TiledMMAINS4_8MMA_AtomIJNS4_4SM904GMMA25MMA_64x32x16_F32F16F16_SSILNSN_5MajorE0ELSP_0ELNSN_7ScaleInE1ELSQ_1EEEEEENS4_6LayoutINS5_IJNSA_ILi2EEESB_SB_EEENS5_IJSB_NSA_ILi0EEESW_EEEEENS5_IJNS4_10UnderscoreESZ_SZ_EEEEENS4_13SM90_TMA_LOADENS4_14ComposedLayoutINS4_7SwizzleILi3ELi4ELi3EEENS4_18smem_ptr_flag_bitsILi16EEENST_INS5_IJNSA_ILi8EEENSA_ILi64EEEEEENS5_IJS19_SB_EEEEEEEvNS4_8identityES12_S1D_vS1E_EENS_8epilogue10collective6detail29Sm90TmaWarpSpecializedAdapterINS1H_15DefaultEpilogueISI_SJ_SJ_NS1G_6thread17LinearCombinationISI_Li1EffLNS1L_9ScaleType4KindE0ELNS_15FloatRoundStyleE2ESI_EENS1_15EpilogueDefaultEEEEEvvEEEEvNT_6ParamsE --------------------------
	.section	.nv.info._ZN7cutlass13device_kernelINS_4gemm6kernel13GemmUniversalIN4cute5tupleIJiiiiEEENS1_10collective13CollectiveMmaINS1_34MainloopSm90TmaGmmaWarpSpecializedILi5ENS5_IJNS4_1CILi1EEESB_SB_EEENS1_35KernelTmaWarpSpecializedCooperativeEEENS5_IJNSA_ILi128EEENSA_ILi32EEESF_EEENS_6half_tENS5_IJlSB_lEEESI_SJ_NS4_8TiledMMAINS4_8MMA_AtomIJNS4_4SM904GMMA25MMA_64x32x16_F32F16F16_SSILNSN_5MajorE0ELSP_0ELNSN_7ScaleInE1ELSQ_1EEEEEENS4_6LayoutINS5_IJNSA_ILi2EEESB_SB_EEENS5_IJSB_NSA_ILi0EEESW_EEEEENS5_IJNS4_10UnderscoreESZ_SZ_EEEEENS4_13SM90_TMA_LOADENS4_14ComposedLayoutINS4_7SwizzleILi3ELi4ELi3EEENS4_18smem_ptr_flag_bitsILi16EEENST_INS5_IJNSA_ILi8EEENSA_ILi64EEEEEENS5_IJS19_SB_EEEEEEEvNS4_8identityES12_S1D_vS1E_EENS_8epilogue10collective6detail29Sm90TmaWarpSpecializedAdapterINS1H_15DefaultEpilogueISI_SJ_SJ_NS1G_6thread17LinearCombinationISI_Li1EffLNS1L_9ScaleType4KindE0ELNS_15FloatRoundStyleE2ESI_EENS1_15EpilogueDefaultEEEEEvvEEEEvNT_6ParamsE,"",@"SHT_CUDA_INFO"
	.sectionflags	@""
	.align	4


	//----- nvinfo : EIATTR_CUDA_API_VERSION
	.align		4
        /*0000*/ 	.byte	0x04, 0x37
        /*0002*/ 	.short	(.L_21 - .L_20)
.L_20:
        /*0004*/ 	.word	0x00000082


	//----- nvinfo : EIATTR_KPARAM_INFO
	.align		4
.L_21:
        /*0008*/ 	.byte	0x04, 0x17
        /*000a*/ 	.short	(.L_23 - .L_22)
.L_22:
        /*000c*/ 	.word	0x00000000
        /*0010*/ 	.short	0x0000
        /*0012*/ 	.short	0x0070
        /*0014*/ 	.byte	0x00, 0xf0, 0x01, 0x10


	//----- nvinfo : EIATTR_SPARSE_MMA_MASK
	.align		4
.L_23:
        /*0018*/ 	.byte	0x03, 0x50
        /*001a*/ 	.short	0x0000


	//----- nvinfo : EIATTR_MAXREG_COUNT
	.align		4
        /*001c*/ 	.byte	0x03, 0x1b
        /*001e*/ 	.short	0x00a8


	//----- nvinfo : EIATTR_NUM_BARRIERS
	.align		4
        /*0020*/ 	.byte	0x02, 0x4c
        /*0022*/ 	.byte	0x01
	.zero		1


	//----- nvinfo : EIATTR_EXTERNS
	.align		4
        /*0024*/ 	.byte	0x04, 0x0f
        /*0026*/ 	.short	(.L_25 - .L_24)


	//   ....[0]....
	.align		4
.L_24:
        /*0028*/ 	.word	index@(__assertfail)


	//----- nvinfo : EIATTR_MERCURY_ISA_VERSION
	.align		4
.L_25:
        /*002c*/ 	.byte	0x03, 0x5f
        /*002e*/ 	.short	0x0101


	//----- nvinfo : EIATTR_INT_WARP_WIDE_INSTR_OFFSETS
	.align		4
        /*0030*/ 	.byte	0x04, 0x31
        /*0032*/ 	.short	(.L_27 - .L_26)


	//   ....[0]....
.L_26:
        /*0034*/ 	.word	0x000003d0


	//   ....[1]....
        /*0038*/ 	.word	0x000003e0


	//   ....[2]....
        /*003c*/ 	.word	0x00000500


	//----- nvinfo : EIATTR_COOP_GROUP_MASK_REGIDS
	.align		4
.L_27:
        /*0040*/ 	.byte	0x04, 0x29
        /*0042*/ 	.short	(.L_29 - .L_28)


	//   ....[0]....
.L_28:
        /*0044*/ 	.word	0xffffffff


	//   ....[1]....
        /*0048*/ 	.word	0xffffffff


	//   ....[2]....
        /*004c*/ 	.word	0xffffffff


	//   ....[3]....
        /*0050*/ 	.word	0xffffffff


	//   ....[4]....
        /*0054*/ 	.word	0xffffffff


	//----- nvinfo : EIATTR_COOP_GROUP_INSTR_OFFSETS
	.align		4
.L_29:
        /*0058*/ 	.byte	0x04, 0x28
        /*005a*/ 	.short	(.L_31 - .L_30)


	//   ....[0]....
.L_30:
        /*005c*/ 	.word	0x00000060


	//   ....[1]....
        /*0060*/ 	.word	0x00000070


	//   ....[2]....
        /*0064*/ 	.word	0x00000130


	//   ....[3]....
        /*0068*/ 	.word	0x000002e0


	//   ....[4]....
        /*006c*/ 	.word	0x00001110


	//----- nvinfo : EIATTR_REG_RECONFIG
	.align		4
.L_31:
        /*0070*/ 	.byte	0x01, 0x54
	.zero		2


	//----- nvinfo : EIATTR_SYSCALL_OFFSETS
	.align		4
        /*0074*/ 	.byte	0x04, 0x46
        /*0076*/ 	.short	(.L_33 - .L_32)


	//   ....[0]....
.L_32:
        /*0078*/ 	.word	0x000012e0


	//----- nvinfo : EIATTR_MBARRIER_INSTR_OFFSETS
	.align		4
.L_33:
        /*007c*/ 	.byte	0x04, 0x39
        /*007e*/ 	.short	(.L_35 - .L_34)


	//   ....[0]....
.L_34:
        /*0080*/ 	.word	0x00000230
        /*0084*/ 	.word	0x000000ff
        /*0088*/ 	.word	0x00000000
        /*008c*/ 	.short	0x0100
        /*008e*/ 	.byte	0x08
	.zero		1


	//   ....[1]....
        /*0090*/ 	.word	0x00000240
        /*0094*/ 	.word	0x000000ff
        /*0098*/ 	.word	0x00000028
        /*009c*/ 	.short	0x0100
        /*009e*/ 	.byte	0x08
	.zero		1


	//   ....[2]....
        /*00a0*/ 	.word	0x00000250
        /*00a4*/ 	.word	0x000000ff
        /*00a8*/ 	.word	0x00000008
        /*00ac*/ 	.short	0x0100
        /*00ae*/ 	.byte	0x08
	.zero		1


	//   ....[3]....
        /*00b0*/ 	.word	0x00000260
        /*00b4*/ 	.word	0x000000ff
        /*00b8*/ 	.word	0x00000030
        /*00bc*/ 	.short	0x0100
        /*00be*/ 	.byte	0x08
	.zero		1


	//   ....[4]....
        /*00c0*/ 	.word	0x00000270
        /*00c4*/ 	.word	0x000000ff
        /*00c8*/ 	.word	0x00000010
        /*00cc*/ 	.short	0x0100
        /*00ce*/ 	.byte	0x08
	.zero		1


	//   ....[5]....
        /*00d0*/ 	.word	0x00000280
        /*00d4*/ 	.word	0x000000ff
        /*00d8*/ 	.word	0x00000038
        /*00dc*/ 	.short	0x0100
        /*00de*/ 	.byte	0x08
	.zero		1


	//   ....[6]....
        /*00e0*/ 	.word	0x00000290
        /*00e4*/ 	.word	0x000000ff
        /*00e8*/ 	.word	0x00000018
        /*00ec*/ 	.short	0x0100
        /*00ee*/ 	.byte	0x08
	.zero		1


	//   ....[7]....
        /*00f0*/ 	.word	0x000002a0
        /*00f4*/ 	.word	0x000000ff
        /*00f8*/ 	.word	0x00000040
        /*00fc*/ 	.short	0x0100
        /*00fe*/ 	.byte	0x08
	.zero		1


	//   ....[8]....
        /*0100*/ 	.word	0x000002b0
        /*0104*/ 	.word	0x000000ff
        /*0108*/ 	.word	0x00000020
        /*010c*/ 	.short	0x0100
        /*010e*/ 	.byte	0x08
	.zero		1


	//   ....[9]....
        /*0110*/ 	.word	0x000002c0
        /*0114*/ 	.word	0x000000ff
        /*0118*/ 	.word	0x00000048
        /*011c*/ 	.short	0x0100
        /*011e*/ 	.byte	0x08
	.zero		1


	//   ....[10]....
        /*0120*/ 	.word	0x00000580
        /*0124*/ 	.word	0x000000ff
        /*0128*/ 	.word	0x00000060
        /*012c*/ 	.short	0x0100
        /*012e*/ 	.byte	0x08
	.zero		1


	//   ....[11]....
        /*0130*/ 	.word	0x000005e0
        /*0134*/ 	.word	0x000000ff
        /*0138*/ 	.word	0x00000068
        /*013c*/ 	.short	0x0100
        /*013e*/ 	.byte	0x08
	.zero		1


	//   ....[12]....
        /*0140*/ 	.word	0x00001360
        /*0144*/ 	.word	0x00000003
        /*0148*/ 	.word	0x00000000
        /*014c*/ 	.short	0x010a
        /*014e*/ 	.byte	0x3f
	.zero		1


	//   ....[13]....
        /*0150*/ 	.word	0x000013c0
        /*0154*/ 	.word	0x00000003
        /*0158*/ 	.word	0x00000000
        /*015c*/ 	.short	0x010a
        /*015e*/ 	.byte	0x3f
	.zero		1


	//   ....[14]....
        /*0160*/ 	.word	0x000018d0
        /*0164*/ 	.word	0x000000ff
        /*0168*/ 	.word	0x00000000
        /*016c*/ 	.short	0x010a
        /*016e*/ 	.byte	0x08
	.zero		1


	//   ....[15]....
        /*0170*/ 	.word	0x00001910
        /*0174*/ 	.word	0x000000ff
        /*0178*/ 	.word	0x00000000
        /*017c*/ 	.short	0x010a
        /*017e*/ 	.byte	0x08
	.zero		1


	//   ....[16]....
        /*0180*/ 	.word	0x00001d30
        /*0184*/ 	.word	0x000000ff
        /*0188*/ 	.word	0x00000000
        /*018c*/ 	.short	0x0101
        /*018e*/ 	.byte	0x07
	.zero		1


	//   ....[17]....
        /*0190*/ 	.word	0x00001f10
        /*0194*/ 	.word	0x000000ff
        /*0198*/ 	.word	0x00000000
        /*019c*/ 	.short	0x0101
        /*019e*/ 	.byte	0x06
	.zero		1


	//   ....[18]....
        /*01a0*/ 	.word	0x00004320
        /*01a4*/ 	.word	0x0000000e
        /*01a8*/ 	.word	0x00000028
        /*01ac*/ 	.short	0x010a
        /*01ae*/ 	.byte	0x3f
	.zero		1


	//   ....[19]....
        /*01b0*/ 	.word	0x00004770
        /*01b4*/ 	.word	0x00000006
        /*01b8*/ 	.word	0x00000068
        /*01bc*/ 	.short	0x0101
        /*01be*/ 	.byte	0x3f
	.zero		1


	//   ....[20]....
        /*01c0*/ 	.word	0x00004e90
        /*01c4*/ 	.word	0x00000007
        /*01c8*/ 	.word	0x00000000
        /*01cc*/ 	.short	0x010a
        /*01ce*/ 	.byte	0x3f
	.zero		1


	//   ....[21]....
        /*01d0*/ 	.word	0x00004f10
        /*01d4*/ 	.word	0x00000009
        /*01d8*/ 	.word	0x00000000
        /*01dc*/ 	.short	0x010a
        /*01de*/ 	.byte	0x3f
	.zero		1


	//   ....[22]....
        /*01e0*/ 	.word	0x00004fa0
        /*01e4*/ 	.word	0x00000006
        /*01e8*/ 	.word	0x00000000
        /*01ec*/ 	.short	0x010a
        /*01ee*/ 	.byte	0x3f
	.zero		1


	//   ....[23]....
        /*01f0*/ 	.word	0x00005030
        /*01f4*/ 	.word	0x00000009
        /*01f8*/ 	.word	0x00000000
        /*01fc*/ 	.short	0x010a
        /*01fe*/ 	.byte	0x3f
	.zero		1


	//   ....[24]....
        /*0200*/ 	.word	0x000050c0
        /*0204*/ 	.word	0x00000003
        /*0208*/ 	.word	0x00000000
        /*020c*/ 	.short	0x010a
        /*020e*/ 	.byte	0x3f
	.zero		1


	//   ....[25]....
        /*0210*/ 	.word	0x00005120
        /*0214*/ 	.word	0x00000003
        /*0218*/ 	.word	0x00000000
        /*021c*/ 	.short	0x010a
        /*021e*/ 	.byte	0x3f
	.zero		1


	//   ....[26]....
        /*0220*/ 	.word	0x00005180
        /*0224*/ 	.word	0x00000004
        /*0228*/ 	.word	0x00000000
        /*022c*/ 	.short	0x010a
        /*022e*/ 	.byte	0x3f
	.zero		1


	//   ....[27]....
        /*0230*/ 	.word	0x00005250
        /*0234*/ 	.word	0x0000000e
        /*0238*/ 	.word	0x00000028
        /*023c*/ 	.short	0x010a
        /*023e*/ 	.byte	0x3f
	.zero		1


	//   ....[28]....
        /*0240*/ 	.word	0x00005320
        /*0244*/ 	.word	0x00000007
        /*0248*/ 	.word	0x00000000
        /*024c*/ 	.short	0x010a
        /*024e*/ 	.byte	0x3f
	.zero		1


	//   ....[29]....
        /*0250*/ 	.word	0x00005370
        /*0254*/ 	.word	0x00000009
        /*0258*/ 	.word	0x00000000
        /*025c*/ 	.short	0x010a
        /*025e*/ 	.byte	0x3f
	.zero		1


	//   ....[30]....
        /*0260*/ 	.word	0x000053c0
        /*0264*/ 	.word	0x00000006
        /*0268*/ 	.word	0x00000000
        /*026c*/ 	.short	0x010a
        /*026e*/ 	.byte	0x3f
	.zero		1


	//   ....[31]....
        /*0270*/ 	.word	0x00005410
        /*0274*/ 	.word	0x00000009
        /*0278*/ 	.word	0x00000000
        /*027c*/ 	.short	0x010a
        /*027e*/ 	.byte	0x3f
	.zero		1


	//----- nvinfo : EIATTR_NUM_MBARRIERS
	.align		4
.L_35:
        /*0280*/ 	.byte	0x03, 0x38
        /*0282*/ 	.short	0x000c


	//----- nvinfo : EIATTR_EXIT_INSTR_OFFSETS
	.align		4
        /*0284*/ 	.byte	0x04, 0x1c
        /*0286*/ 	.short	(.L_37 - .L_36)


	//   ....[0]....
.L_36:
        /*0288*/ 	.word	0x00000680


	//   ....[1]....
        /*028c*/ 	.word	0x00000f40


	//   ....[2]....
        /*0290*/ 	.word	0x00003a00


	//   ....[3]....
        /*0294*/ 	.word	0x00004030


	//   ....[4]....
        /*0298*/ 	.word	0x00005110


	//----- nvinfo : EIATTR_MAX_THREADS
	.align		4
.L_37:
        /*029c*/ 	.byte	0x04, 0x05
        /*029e*/ 	.short	(.L_39 - .L_38)
.L_38:
        /*02a0*/ 	.word	0x00000180
        /*02a4*/ 	.word	0x00000001
        /*02a8*/ 	.word	0x00000001


	//----- nvinfo : EIATTR_CRS_STACK_SIZE
	.align		4
.L_39:
        /*02ac*/ 	.byte	0x04, 0x1e
        /*02ae*/ 	.short	(.L_41 - .L_40)
.L_40:
        /*02b0*/ 	.word	0x00000000


	//----- nvinfo : EIATTR_CBANK_PARAM_SIZE
	.align		4
.L_41:
        /*02b4*/ 	.byte	0x03, 0x19
        /*02b6*/ 	.short	0x0470


	//----- nvinfo : EIATTR_PARAM_CBANK
	.align		4
        /*02b8*/ 	.byte	0x04, 0x0a
        /*02ba*/ 	.short	(.L_43 - .L_42)
	.align		4
.L_42:
        /*02bc*/ 	.word	index@(.nv.constant0._ZN7cutlass13device_kernelINS_4gemm6kernel13GemmUniversalIN4cute5tupleIJiiiiEEENS1_10collective13CollectiveMmaINS1_34MainloopSm90TmaGmmaWarpSpecializedILi5ENS5_IJNS4_1CILi1EEESB_SB_EEENS1_35KernelTmaWarpSpecializedCooperativeEEENS5_IJNSA_ILi128EEENSA_ILi32EEESF_EEENS_6half_tENS5_IJlSB_lEEESI_SJ_NS4_8TiledMMAINS4_8MMA_AtomIJNS4_4SM904GMMA25MMA_64x32x16_F32F16F16_SSILNSN_5MajorE0ELSP_0ELNSN_7ScaleInE1ELSQ_1EEEEEENS4_6LayoutINS5_IJNSA_ILi2EEESB_SB_EEENS5_IJSB_NSA_ILi0EEESW_EEEEENS5_IJNS4_10UnderscoreESZ_SZ_EEEEENS4_13SM90_TMA_LOADENS4_14ComposedLayoutINS4_7SwizzleILi3ELi4ELi3EEENS4_18smem_ptr_flag_bitsILi16EEENST_INS5_IJNSA_ILi8EEENSA_ILi64EEEEEENS5_IJS19_SB_EEEEEEEvNS4_8identityES12_S1D_vS1E_EENS_8epilogue10collective6detail29Sm90TmaWarpSpecializedAdapterINS1H_15DefaultEpilogueISI_SJ_SJ_NS1G_6thread17LinearCombinationISI_Li1EffLNS1L_9ScaleType4KindE0ELNS_15FloatRoundStyleE2ESI_EENS1_15EpilogueDefaultEEEEEvvEEEEvNT_6ParamsE)
        /*02c0*/ 	.short	0x0210
        /*02c2*/ 	.short	0x0470


	//----- nvinfo : EIATTR_SW_WAR
	.align		4
.L_43:
        /*02c4*/ 	.byte	0x04, 0x36
        /*02c6*/ 	.short	(.L_45 - .L_44)
.L_44:
        /*02c8*/ 	.word	0x00000008
.L_45:


//--------------------- .nv.callgraph             --------------------------
	.section	.nv.callgraph,"",@"SHT_CUDA_CALLGRAPH"
	.align	4
	.sectionentsize	8
	.align		4
        /*0000*/ 	.word	0x00000000
	.align		4
        /*0004*/ 	.word	0xffffffff
	.align		4
        /*0008*/ 	.word	index@(_ZN7cutlass13device_kernelINS_4gemm6kernel13GemmUniversalIN4cute5tupleIJiiiiEEENS1_10collective13CollectiveMmaINS1_34MainloopSm90TmaGmmaWarpSpecializedILi5ENS5_IJNS4_1CILi1EEESB_SB_EEENS1_35KernelTmaWarpSpecializedCooperativeEEENS5_IJNSA_ILi128EEENSA_ILi32EEESF_EEENS_6half_tENS5_IJlSB_lEEESI_SJ_NS4_8TiledMMAINS4_8MMA_AtomIJNS4_4SM904GMMA25MMA_64x32x16_F32F16F16_SSILNSN_5MajorE0ELSP_0ELNSN_7ScaleInE1ELSQ_1EEEEEENS4_6LayoutINS5_IJNSA_ILi2EEESB_SB_EEENS5_IJSB_NSA_ILi0EEESW_EEEEENS5_IJNS4_10UnderscoreESZ_SZ_EEEEENS4_13SM90_TMA_LOADENS4_14ComposedLayoutINS4_7SwizzleILi3ELi4ELi3EEENS4_18smem_ptr_flag_bitsILi16EEENST_INS5_IJNSA_ILi8EEENSA_ILi64EEEEEENS5_IJS19_SB_EEEEEEEvNS4_8identityES12_S1D_vS1E_EENS_8epilogue10collective6detail29Sm90TmaWarpSpecializedAdapterINS1H_15DefaultEpilogueISI_SJ_SJ_NS1G_6thread17LinearCombinationISI_Li1EffLNS1L_9ScaleType4KindE0ELNS_15FloatRoundStyleE2ESI_EENS1_15EpilogueDefaultEEEEEvvEEEEvNT_6ParamsE)
	.align		4
        /*000c*/ 	.word	index@(__assertfail)
	.align		4
        /*0010*/ 	.word	0x00000000
	.align		4
        /*0014*/ 	.word	0xfffffffe
	.align		4
        /*0018*/ 	.word	0x00000000
	.align		4
        /*001c*/ 	.word	0xfffffffd
	.align		4
        /*0020*/ 	.word	0x00000000
	.align		4
        /*0024*/ 	.word	0xfffffffc


//--------------------- .nv.constant4             --------------------------
	.section	.nv.constant4,"a",@progbits
	.align	8
	.align		8
.nv.constant4:
        /*0000*/ 	.dword	__assertfail
	.align		8
        /*0008*/ 	.dword	__unnamed_1
	.align		8
        /*0010*/ 	.dword	_ZN39_INTERNAL_52f0ef03_4_k_cu_366bf8d7_27624cuda3std3__45__cpo5beginE
	.align		8
        /*0018*/ 	.dword	_ZN39_INTERNAL_52f0ef03_4_k_cu_366bf8d7_27624cuda3std3__45__cpo3endE
	.align		8
        /*0020*/ 	.dword	_ZN39_INTERNAL_52f0ef03_4_k_cu_366bf8d7_27624cuda3std3__45__cpo6cbeginE
	.align		8
        /*0028*/ 	.dword	_ZN39_INTERNAL_52f0ef03_4_k_cu_366bf8d7_27624cuda3std3__45__cpo4cendE
	.align		8
        /*0030*/ 	.dword	_ZN39_INTERNAL_52f0ef03_4_k_cu_366bf8d7_27624cuda3std3__441_GLOBAL__N__52f0ef03_4_k_cu_366bf8d7_27626ignoreE
	.align		8
        /*0038*/ 	.dword	_ZN39_INTERNAL_52f0ef03_4_k_cu_366bf8d7_27624cuda3std3__419piecewise_constructE
	.align		8
        /*0040*/ 	.dword	_ZN39_INTERNAL_52f0ef03_4_k_cu_366bf8d7_27624cuda3std3__48in_placeE
	.align		8
        /*0048*/ 	.dword	_ZN39_INTERNAL_52f0ef03_4_k_cu_366bf8d7_27624cuda3std6ranges3__45__cpo4swapE
	.align		8
        /*0050*/ 	.dword	_ZN39_INTERNAL_52f0ef03_4_k_cu_366bf8d7_27624cuda3std6ranges3__45__cpo9iter_moveE
	.align		8
        /*0058*/ 	.dword	_ZN39_INTERNAL_52f0ef03_4_k_cu_366bf8d7_27624cute7productE
	.align		8
        /*0060*/ 	.dword	_ZN39_INTERNAL_52f0ef03_4_k_cu_366bf8d7_27624cute1_E
	.align		8
        /*0068*/ 	.dword	$str$22
	.align		8
        /*0070*/ 	.dword	$str$23


//--------------------- .text._ZN7cutlass13device_kernelINS_4gemm6kernel13GemmUniversalIN4cute5tupleIJiiiiEEENS1_10collective13CollectiveMmaINS1_34MainloopSm90TmaGmmaWarpSpecializedILi5ENS5_IJNS4_1CILi1EEESB_SB_EEENS1_35KernelTmaWarpSpecializedCooperativeEEENS5_IJNSA_ILi128EEENSA_ILi32EEESF_EEENS_6half_tENS5_IJlSB_lEEESI_SJ_NS4_8TiledMMAINS4_8MMA_AtomIJNS4_4SM904GMMA25MMA_64x32x16_F32F16F16_SSILNSN_5MajorE0ELSP_0ELNSN_7ScaleInE1ELSQ_1EEEEEENS4_6LayoutINS5_IJNSA_ILi2EEESB_SB_EEENS5_IJSB_NSA_ILi0EEESW_EEEEENS5_IJNS4_10UnderscoreESZ_SZ_EEEEENS4_13SM90_TMA_LOADENS4_14ComposedLayoutINS4_7SwizzleILi3ELi4ELi3EEENS4_18smem_ptr_flag_bitsILi16EEENST_INS5_IJNSA_ILi8EEENSA_ILi64EEEEEENS5_IJS19_SB_EEEEEEEvNS4_8identityES12_S1D_vS1E_EENS_8epilogue10collective6detail29Sm90TmaWarpSpecializedAdapterINS1H_15DefaultEpilogueISI_SJ_SJ_NS1G_6thread17LinearCombinationISI_Li1EffLNS1L_9ScaleType4KindE0ELNS_15FloatRoundStyleE2ESI_EENS1_15EpilogueDefaultEEEEEvvEEEEvNT_6ParamsE --------------------------
	.section	.text._ZN7cutlass13device_kernelINS_4gemm6kernel13GemmUniversalIN4cute5tupleIJiiiiEEENS1_10collective13CollectiveMmaINS1_34MainloopSm90TmaGmmaWarpSpecializedILi5ENS5_IJNS4_1CILi1EEESB_SB_EEENS1_35KernelTmaWarpSpecializedCooperativeEEENS5_IJNSA_ILi128EEENSA_ILi32EEESF_EEENS_6half_tENS5_IJlSB_lEEESI_SJ_NS4_8TiledMMAINS4_8MMA_AtomIJNS4_4SM904GMMA25MMA_64x32x16_F32F16F16_SSILNSN_5MajorE0ELSP_0ELNSN_7ScaleInE1ELSQ_1EEEEEENS4_6LayoutINS5_IJNSA_ILi2EEESB_SB_EEENS5_IJSB_NSA_ILi0EEESW_EEEEENS5_IJNS4_10UnderscoreESZ_SZ_EEEEENS4_13SM90_TMA_LOADENS4_14ComposedLayoutINS4_7SwizzleILi3ELi4ELi3EEENS4_18smem_ptr_flag_bitsILi16EEENST_INS5_IJNSA_ILi8EEENSA_ILi64EEEEEENS5_IJS19_SB_EEEEEEEvNS4_8identityES12_S1D_vS1E_EENS_8epilogue10collective6detail29Sm90TmaWarpSpecializedAdapterINS1H_15DefaultEpilogueISI_SJ_SJ_NS1G_6thread17LinearCombinationISI_Li1EffLNS1L_9ScaleType4KindE0ELNS_15FloatRoundStyleE2ESI_EENS1_15EpilogueDefaultEEEEEvvEEEEvNT_6ParamsE,"ax",@progbits
	.align	128
.text._ZN7cutlass13device_kernelINS_4gemm6kernel13GemmUniversalIN4cute5tupleIJiiiiEEENS1_10collective13CollectiveMmaINS1_34MainloopSm90TmaGmmaWarpSpecializedILi5ENS5_IJNS4_1CILi1EEESB_SB_EEENS1_35KernelTmaWarpSpecializedCooperativeEEENS5_IJNSA_ILi128EEENSA_ILi32EEESF_EEENS_6half_tENS5_IJlSB_lEEESI_SJ_NS4_8TiledMMAINS4_8MMA_AtomIJNS4_4SM904GMMA25MMA_64x32x16_F32F16F16_SSILNSN_5MajorE0ELSP_0ELNSN_7ScaleInE1ELSQ_1EEEEEENS4_6LayoutINS5_IJNSA_ILi2EEESB_SB_EEENS5_IJSB_NSA_ILi0EEESW_EEEEENS5_IJNS4_10UnderscoreESZ_SZ_EEEEENS4_13SM90_TMA_LOADENS4_14ComposedLayoutINS4_7SwizzleILi3ELi4ELi3EEENS4_18smem_ptr_flag_bitsILi16EEENST_INS5_IJNSA_ILi8EEENSA_ILi64EEEEEENS5_IJS19_SB_EEEEEEEvNS4_8identityES12_S1D_vS1E_EENS_8epilogue10collective6detail29Sm90TmaWarpSpecializedAdapterINS1H_15DefaultEpilogueISI_SJ_SJ_NS1G_6thread17LinearCombinationISI_Li1EffLNS1L_9ScaleType4KindE0ELNS_15FloatRoundStyleE2ESI_EENS1_15EpilogueDefaultEEEEEvvEEEEvNT_6ParamsE:
        .type           _ZN7cutlass13device_kernelINS_4gemm6kernel13GemmUniversalIN4cute5tupleIJiiiiEEENS1_10collective13CollectiveMmaINS1_34MainloopSm90TmaGmmaWarpSpecializedILi5ENS5_IJNS4_1CILi1EEESB_SB_EEENS1_35KernelTmaWarpSpecializedCooperativeEEENS5_IJNSA_ILi128EEENSA_ILi32EEESF_EEENS_6half_tENS5_IJlSB_lEEESI_SJ_NS4_8TiledMMAINS4_8MMA_AtomIJNS4_4SM904GMMA25MMA_64x32x16_F32F16F16_SSILNSN_5MajorE0ELSP_0ELNSN_7ScaleInE1ELSQ_1EEEEEENS4_6LayoutINS5_IJNSA_ILi2EEESB_SB_EEENS5_IJSB_NSA_ILi0EEESW_EEEEENS5_IJNS4_10UnderscoreESZ_SZ_EEEEENS4_13SM90_TMA_LOADENS4_14ComposedLayoutINS4_7SwizzleILi3ELi4ELi3EEENS4_18smem_ptr_flag_bitsILi16EEENST_INS5_IJNSA_ILi8EEENSA_ILi64EEEEEENS5_IJS19_SB_EEEEEEEvNS4_8identityES12_S1D_vS1E_EENS_8epilogue10collective6detail29Sm90TmaWarpSpecializedAdapterINS1H_15DefaultEpilogueISI_SJ_SJ_NS1G_6thread17LinearCombinationISI_Li1EffLNS1L_9ScaleType4KindE0ELNS_15FloatRoundStyleE2ESI_EENS1_15EpilogueDefaultEEEEEvvEEEEvNT_6ParamsE,@function
        .size           _ZN7cutlass13device_kernelINS_4gemm6kernel13GemmUniversalIN4cute5tupleIJiiiiEEENS1_10collective13CollectiveMmaINS1_34MainloopSm90TmaGmmaWarpSpecializedILi5ENS5_IJNS4_1CILi1EEESB_SB_EEENS1_35KernelTmaWarpSpecializedCooperativeEEENS5_IJNSA_ILi128EEENSA_ILi32EEESF_EEENS_6half_tENS5_IJlSB_lEEESI_SJ_NS4_8TiledMMAINS4_8MMA_AtomIJNS4_4SM904GMMA25MMA_64x32x16_F32F16F16_SSILNSN_5MajorE0ELSP_0ELNSN_7ScaleInE1ELSQ_1EEEEEENS4_6LayoutINS5_IJNSA_ILi2EEESB_SB_EEENS5_IJSB_NSA_ILi0EEESW_EEEEENS5_IJNS4_10UnderscoreESZ_SZ_EEEEENS4_13SM90_TMA_LOADENS4_14ComposedLayoutINS4_7SwizzleILi3ELi4ELi3EEENS4_18smem_ptr_flag_bitsILi16EEENST_INS5_IJNSA_ILi8EEENSA_ILi64EEEEEENS5_IJS19_SB_EEEEEEEvNS4_8identityES12_S1D_vS1E_EENS_8epilogue10collective6detail29Sm90TmaWarpSpecializedAdapterINS1H_15DefaultEpilogueISI_SJ_SJ_NS1G_6thread17LinearCombinationISI_Li1EffLNS1L_9ScaleType4KindE0ELNS_15FloatRoundStyleE2ESI_EENS1_15EpilogueDefaultEEEEEvvEEEEvNT_6ParamsE,(.L_x_100 - _ZN7cutlass13device_kernelINS_4gemm6kernel13GemmUniversalIN4cute5tupleIJiiiiEEENS1_10collective13CollectiveMmaINS1_34MainloopSm90TmaGmmaWarpSpecializedILi5ENS5_IJNS4_1CILi1EEESB_SB_EEENS1_35KernelTmaWarpSpecializedCooperativeEEENS5_IJNSA_ILi128EEENSA_ILi32EEESF_EEENS_6half_tENS5_IJlSB_lEEESI_SJ_NS4_8TiledMMAINS4_8MMA_AtomIJNS4_4SM904GMMA25MMA_64x32x16_F32F16F16_SSILNSN_5MajorE0ELSP_0ELNSN_7ScaleInE1ELSQ_1EEEEEENS4_6LayoutINS5_IJNSA_ILi2EEESB_SB_EEENS5_IJSB_NSA_ILi0EEESW_EEEEENS5_IJNS4_10UnderscoreESZ_SZ_EEEEENS4_13SM90_TMA_LOADENS4_14ComposedLayoutINS4_7SwizzleILi3ELi4ELi3EEENS4_18smem_ptr_flag_bitsILi16EEENST_INS5_IJNSA_ILi8EEENSA_ILi64EEEEEENS5_IJS19_SB_EEEEEEEvNS4_8identityES12_S1D_vS1E_EENS_8epilogue10collective6detail29Sm90TmaWarpSpecializedAdapterINS1H_15DefaultEpilogueISI_SJ_SJ_NS1G_6thread17LinearCombinationISI_Li1EffLNS1L_9ScaleType4KindE0ELNS_15FloatRoundStyleE2ESI_EENS1_15EpilogueDefaultEEEEEvvEEEEvNT_6ParamsE)
        .other          _ZN7cutlass13device_kernelINS_4gemm6kernel13GemmUniversalIN4cute5tupleIJiiiiEEENS1_10collective13CollectiveMmaINS1_34MainloopSm90TmaGmmaWarpSpecializedILi5ENS5_IJNS4_1CILi1EEESB_SB_EEENS1_35KernelTmaWarpSpecializedCooperativeEEENS5_IJNSA_ILi128EEENSA_ILi32EEESF_EEENS_6half_tENS5_IJlSB_lEEESI_SJ_NS4_8TiledMMAINS4_8MMA_AtomIJNS4_4SM904GMMA25MMA_64x32x16_F32F16F16_SSILNSN_5MajorE0ELSP_0ELNSN_7ScaleInE1ELSQ_1EEEEEENS4_6LayoutINS5_IJNSA_ILi2EEESB_SB_EEENS5_IJSB_NSA_ILi0EEESW_EEEEENS5_IJNS4_10UnderscoreESZ_SZ_EEEEENS4_13SM90_TMA_LOADENS4_14ComposedLayoutINS4_7SwizzleILi3ELi4ELi3EEENS4_18smem_ptr_flag_bitsILi16EEENST_INS5_IJNSA_ILi8EEENSA_ILi64EEEEEENS5_IJS19_SB_EEEEEEEvNS4_8identityES12_S1D_vS1E_EENS_8epilogue10collective6detail29Sm90TmaWarpSpecializedAdapterINS1H_15DefaultEpilogueISI_SJ_SJ_NS1G_6thread17LinearCombinationISI_Li1EffLNS1L_9ScaleType4KindE0ELNS_15FloatRoundStyleE2ESI_EENS1_15EpilogueDefaultEEEEEvvEEEEvNT_6ParamsE,@"STO_CUDA_ENTRY STV_DEFAULT"
_ZN7cutlass13device_kernelINS_4gemm6kernel13GemmUniversalIN4cute5tupleIJiiiiEEENS1_10collective13CollectiveMmaINS1_34MainloopSm90TmaGmmaWarpSpecializedILi5ENS5_IJNS4_1CILi1EEESB_SB_EEENS1_35KernelTmaWarpSpecializedCooperativeEEENS5_IJNSA_ILi128EEENSA_ILi32EEESF_EEENS_6half_tENS5_IJlSB_lEEESI_SJ_NS4_8TiledMMAINS4_8MMA_AtomIJNS4_4SM904GMMA25MMA_64x32x16_F32F16F16_SSILNSN_5MajorE0ELSP_0ELNSN_7ScaleInE1ELSQ_1EEEEEENS4_6LayoutINS5_IJNSA_ILi2EEESB_SB_EEENS5_IJSB_NSA_ILi0EEESW_EEEEENS5_IJNS4_10UnderscoreESZ_SZ_EEEEENS4_13SM90_TMA_LOADENS4_14ComposedLayoutINS4_7SwizzleILi3ELi4ELi3EEENS4_18smem_ptr_flag_bitsILi16EEENST_INS5_IJNSA_ILi8EEENSA_ILi64EEEEEENS5_IJS19_SB_EEEEEEEvNS4_8identityES12_S1D_vS1E_EENS_8epilogue10collective6detail29Sm90TmaWarpSpecializedAdapterINS1H_15DefaultEpilogueISI_SJ_SJ_NS1G_6thread17LinearCombinationISI_Li1EffLNS1L_9ScaleType4KindE0ELNS_15FloatRoundStyleE2ESI_EENS1_15EpilogueDefaultEEEEEvvEEEEvNT_6ParamsE:
[----:B------:R-:W0:Y:S01]  /*0000*/  LDC R1, c[0x0][0x28] ;  /* 0x00000a00ff017b82 */ /* 0x000e220000000800 */
[----:B------:R-:W1:Y:S01]  /*0010*/  S2R R18, SR_TID.X ;  /* 0x0000000000127919 */ /* 0x000e620000002100 */
[----:B------:R-:W-:Y:S01]  /*0020*/  ELECT P0, URZ, PT ;  /* 0x00000000003f782f */ /* 0x000fe20003800000 */
[----:B------:R-:W-:Y:S01]  /*0030*/  BSSY B0, `(.L_x_0) ;  /* 0x000000f000007945 */ /* 0x000fe20003800000 */
[--C-:B-1----:R-:W-:Y:S02]  /*0040*/  SHF.R.U32.HI R0, RZ, 0x5, R18.reuse ;  /* 0x00000005ff007819 */ /* 0x102fe40000011612 */
[----:B------:R-:W-:-:S03]  /*0050*/  SHF.R.U32.HI R7, RZ, 0x7, R18 ;  /* 0x00000007ff077819 */ /* 0x000fc60000011612 */
[----:B------:R-:W1:Y:S04]  /*0060*/  SHFL.IDX PT, R3, R0, RZ, 0x1f ;  /* 0x00001fff00037589 */ /* 0x000e6800000e0000 */
[----:B------:R2:W3:Y:S01]  /*0070*/  SHFL.IDX PT, R10, R7, RZ, 0x1f ;  /* 0x00001fff070a7589 */ /* 0x0004e200000e0000 */
[----:B-1----:R-:W-:-:S13]  /*0080*/  ISETP.NE.OR P0, PT, R3, RZ, !P0 ;  /* 0x000000ff0300720c */ /* 0x002fda0004705670 */
[----:B0-23--:R-:W-:Y:S05]  /*0090*/  @P0 BRA `(.L_x_1) ;  /* 0x0000000000200947 */ /* 0x00dfea0003800000 */
[----:B------:R-:W-:Y:S02]  /*00a0*/  ULDC.64 UR4, c[0x0][0x198] ;  /* 0x0000660000047ab9 */ /* 0x000fe40000000a00 */
[----:B------:R-:W-:Y:S02]  /*00b0*/  UIADD3 UR6, UP0, UR4, 0xf0, URZ ;  /* 0x000000f004067890 */ /* 0x000fe4000ff1e03f */
[----:B------:R-:W-:Y:S02]  /*00c0*/  UIADD3 UR4, UP1, UR4, 0x1f0, URZ ;  /* 0x000001f004047890 */ /* 0x000fe4000ff3e03f */
[----:B------:R-:W-:Y:S02]  /*00d0*/  UIADD3.X UR7, URZ, UR5, URZ, UP0, !UPT ;  /* 0x000000053f077290 */ /* 0x000fe400087fe43f */
[----:B------:R-:W-:-:S07]  /*00e0*/  UIADD3.X UR5, URZ, UR5, URZ, UP1, !UPT ;  /* 0x000000053f057290 */ /* 0x000fce0008ffe43f */
[----:B------:R0:W-:Y:S02]  /*00f0*/  UTMACCTL.PF [UR6] ;  /* 0x00000000060079b9 */ /* 0x0001e40008040000 */
[----:B------:R0:W-:Y:S02]  /*0100*/  UTMACCTL.PF [UR4] ;  /* 0x00000000040079b9 */ /* 0x0001e40008040000 */
[----:B0-----:R-:W-:Y:S01]  /*0110*/  NOP ;  /* 0x0000000000007918 */ /* 0x001fe20000000000 */
.L_x_1:
[----:B------:R-:W-:Y:S05]  /*0120*/  BSYNC B0 ;  /* 0x0000000000007941 */ /* 0x000fea0003800000 */
.L_x_0:
[----:B------:R-:W0:Y:S02]  /*0130*/  SHFL.IDX PT, R2, R0, RZ, 0x1f ;  /* 0x00001fff00027589 */ /* 0x000e2400000e0000 */
[----:B0-----:R-:W-:-:S13]  /*0140*/  ISETP.NE.AND P0, PT, R2, RZ, PT ;  /* 0x000000ff0200720c */ /* 0x001fda0003f05270 */
[----:B------:R-:W-:Y:S05]  /*0150*/  @P0 BRA `(.L_x_2) ;  /* 0x0000000000600947 */ /* 0x000fea0003800000 */
[----:B------:R-:W0:Y:S01]  /*0160*/  S2UR UR8, SR_CgaCtaId ;  /* 0x00000000000879c3 */ /* 0x000e220000008800 */
[----:B------:R-:W-:Y:S01]  /*0170*/  UMOV UR4, 0x400 ;  /* 0x0000040000047882 */ /* 0x000fe20000000000 */
[----:B------:R-:W-:Y:S01]  /*0180*/  UMOV UR5, 0x1 ;  /* 0x0000000100057882 */ /* 0x000fe20000000000 */
[----:B------:R-:W-:Y:S01]  /*0190*/  UMOV UR6, 0x100 ;  /* 0x0000010000067882 */ /* 0x000fe20000000000 */
[----:B------:R-:W-:Y:S01]  /*01a0*/  ELECT P0, URZ, PT ;  /* 0x00000000003f782f */ /* 0x000fe20003800000 */
[----:B------:R-:W-:-:S04]  /*01b0*/  UIADD3 UR6, -UR6, 0x100000, URZ ;  /* 0x0010000006067890 */ /* 0x000fc8000fffe13f */
[----:B------:R-:W-:Y:S02]  /*01c0*/  USHF.L.U32 UR7, UR6, 0xb, URZ ;  /* 0x0000000b06077899 */ /* 0x000fe4000800063f */
[----:B------:R-:W-:Y:S02]  /*01d0*/  USHF.L.U32 UR6, UR6, 0x1, URZ ;  /* 0x0000000106067899 */ /* 0x000fe4000800063f */
[----:B0-----:R-:W-:Y:S02]  /*01e0*/  ULEA UR8, UR8, UR4, 0x18 ;  /* 0x0000000408087291 */ /* 0x001fe4000f8ec03f */
[----:B------:R-:W-:-:S04]  /*01f0*/  UIADD3 UR4, -UR5, 0x100000, URZ ;  /* 0x0010000005047890 */ /* 0x000fc8000fffe13f */
[----:B------:R-:W-:Y:S02]  /*0200*/  USHF.L.U32 UR5, UR4, 0xb, URZ ;  /* 0x0000000b04057899 */ /* 0x000fe4000800063f */
[----:B------:R-:W-:Y:S01]  /*0210*/  USHF.L.U32 UR4, UR4, 0x1, URZ ;  /* 0x0000000104047899 */ /* 0x000fe2000800063f */
[----:B------:R-:W0:Y:S11]  /*0220*/  FENCE.VIEW.ASYNC.S ;  /* 0x00000000000073c6 */ /* 0x000e360000000000 */
[----:B0-----:R0:W1:Y:S01]  /*0230*/  SYNCS.EXCH.64 URZ, [UR8], UR4 ;  /* 0x00000004083f75b2 */ /* 0x0010620008000100 */
[----:B------:R0:W2:Y:S01]  /*0240*/  SYNCS.EXCH.64 URZ, [UR8+0x28], UR6 ;  /* 0x00002806083f75b2 */ /* 0x0000a20008000100 */
[----:B------:R0:W3:Y:S01]  /*0250*/  SYNCS.EXCH.64 URZ, [UR8+0x8], UR4 ;  /* 0x00000804083f75b2 */ /* 0x0000e20008000100 */
[----:B------:R0:W4:Y:S01]  /*0260*/  SYNCS.EXCH.64 URZ, [UR8+0x30], UR6 ;  /* 0x00003006083f75b2 */ /* 0x0001220008000100 */
[----:B------:R0:W0:Y:S01]  /*0270*/  SYNCS.EXCH.64 URZ, [UR8+0x10], UR4 ;  /* 0x00001004083f75b2 */ /* 0x0000220008000100 */
[----:B------:R0:W0:Y:S01]  /*0280*/  SYNCS.EXCH.64 URZ, [UR8+0x38], UR6 ;  /* 0x00003806083f75b2 */ /* 0x0000220008000100 */
[----:B------:R0:W0:Y:S01]  /*0290*/  SYNCS.EXCH.64 URZ, [UR8+0x18], UR4 ;  /* 0x00001804083f75b2 */ /* 0x0000220008000100 */
[----:B------:R0:W0:Y:S01]  /*02a0*/  SYNCS.EXCH.64 URZ, [UR8+0x40], UR6 ;  /* 0x00004006083f75b2 */ /* 0x0000220008000100 */
[----:B------:R0:W0:Y:S01]  /*02b0*/  SYNCS.EXCH.64 URZ, [UR8+0x20], UR4 ;  /* 0x00002004083f75b2 */ /* 0x0000220008000100 */
[----:B------:R0:W0:Y:S01]  /*02c0*/  SYNCS.EXCH.64 URZ, [UR8+0x48], UR6 ;  /* 0x00004806083f75b2 */ /* 0x0000220008000100 */
[----:B------:R-:W-:Y:S01]  /*02d0*/  NOP ;  /* 0x0000000000007918 */ /* 0x000fe20000000000 */
.L_x_2:
[----:B------:R-:W5:Y:S01]  /*02e0*/  SHFL.IDX PT, R0, R0, RZ, 0x1f ;  /* 0x00001fff00007589 */ /* 0x000f6200000e0000 */
[----:B------:R-:W-:Y:S01]  /*02f0*/  ELECT P0, URZ, PT ;  /* 0x00000000003f782f */ /* 0x000fe20003800000 */
[----:B------:R-:W1:Y:S01]  /*0300*/  LDC R2, c[0x0][0x65c] ;  /* 0x00019700ff027b82 */ /* 0x000e620000000800 */
[----:B0-----:R-:W-:Y:S01]  /*0310*/  UMOV UR4, 0x20 ;  /* 0x0000002000047882 */ /* 0x001fe20000000000 */
[----:B------:R-:W0:Y:S01]  /*0320*/  S2R R6, SR_CTAID.Y ;  /* 0x0000000000067919 */ /* 0x000e220000002600 */
[----:B------:R-:W-:Y:S01]  /*0330*/  NOP ;  /* 0x0000000000007918 */ /* 0x000fe20000000000 */
[----:B------:R-:W-:Y:S01]  /*0340*/  ISETP.NE.AND P2, PT, R10, RZ, PT ;  /* 0x000000ff0a00720c */ /* 0x000fe20003f45270 */
[----:B------:R-:W-:Y:S01]  /*0350*/  NOP ;  /* 0x0000000000007918 */ /* 0x000fe20000000000 */
[----:B------:R-:W2:Y:S01]  /*0360*/  S2R R4, SR_CTAID.X ;  /* 0x0000000000047919 */ /* 0x000ea20000002500 */
[----:B------:R-:W-:Y:S01]  /*0370*/  IMAD.MOV.U32 R5, RZ, RZ, RZ ;  /* 0x000000ffff057224 */ /* 0x000fe200078e00ff */
[----:B-----5:R-:W-:-:S02]  /*0380*/  ISETP.NE.OR P0, PT, R0, RZ, !P0 ;  /* 0x000000ff0000720c */ /* 0x020fc40004705670 */
[----:B-1----:R-:W-:-:S04]  /*0390*/  ISETP.NE.AND P3, PT, R2, 0x1, PT ;  /* 0x000000010200780c */ /* 0x002fc80003f65270 */
[----:B------:R-:W-:Y:S02]  /*03a0*/  P2R R0, PR, RZ, 0x8 ;  /* 0x00000008ff007803 */ /* 0x000fe40000000000 */
[----:B------:R-:W-:-:S04]  /*03b0*/  SHF.R.S32.HI R0, RZ, 0x1f, R3 ;  /* 0x0000001fff007819 */ /* 0x000fc80000011403 */
[----:B------:R-:W-:Y:S01]  /*03c0*/  LEA.HI R0, R0, R3, RZ, 0x2 ;  /* 0x0000000300007211 */ /* 0x000fe200078f10ff */
[----:B------:R-:W-:Y:S01]  /*03d0*/  VOTEU.ALL UP0, P0 ;  /* 0x00000000003f7886 */ /* 0x000fe20000000000 */
[----:B------:R-:W-:Y:S01]  /*03e0*/  VOTEU.ALL UP1, P0 ;  /* 0x00000000003f7886 */ /* 0x000fe20000020000 */
[----:B------:R-:W2:Y:S01]  /*03f0*/  @P3 LDC R17, c[0x0][0x10] ;  /* 0x00000400ff113b82 */ /* 0x000ea20000000800 */
[----:B------:R-:W-:Y:S01]  /*0400*/  LOP3.LUT R0, R0, 0xfffffffc, RZ, 0xc0, !PT ;  /* 0xfffffffc00007812 */ /* 0x000fe200078ec0ff */
[----:B0-----:R-:W-:Y:S01]  /*0410*/  @P3 IMAD.MOV.U32 R8, RZ, RZ, R6 ;  /* 0x000000ffff083224 */ /* 0x001fe200078e0006 */
[----:B------:R-:W-:Y:S01]  /*0420*/  @!UP0 UMOV UR6, 0x400 ;  /* 0x0000040000068882 */ /* 0x000fe20000000000 */
[----:B------:R-:W-:-:S04]  /*0430*/  @!UP0 UIADD3 UR4, -UR4, 0x100000, URZ ;  /* 0x0010000004048890 */ /* 0x000fc8000fffe13f */
[----:B------:R-:W-:Y:S02]  /*0440*/  @!UP0 USHF.L.U32 UR5, UR4, 0xb, URZ ;  /* 0x0000000b04058899 */ /* 0x000fe4000800063f */
[----:B------:R-:W-:Y:S01]  /*0450*/  @!UP0 USHF.L.U32 UR4, UR4, 0x1, URZ ;  /* 0x0000000104048899 */ /* 0x000fe2000800063f */
[----:B------:R-:W-:Y:S02]  /*0460*/  @P3 IMAD.MOV.U32 R9, RZ, RZ, RZ ;  /* 0x000000ffff093224 */ /* 0x000fe400078e00ff */
[----:B------:R-:W-:Y:S01]  /*0470*/  IMAD.IADD R0, R3, 0x1, -R0 ;  /* 0x0000000103007824 */ /* 0x000fe200078e0a00 */
[----:B------:R-:W0:Y:S01]  /*0480*/  @!UP0 S2UR UR7, SR_CgaCtaId ;  /* 0x00000000000789c3 */ /* 0x000e220000008800 */
[----:B------:R-:W-:-:S03]  /*0490*/  @P3 IMAD.MOV.U32 R3, RZ, RZ, RZ ;  /* 0x000000ffff033224 */ /* 0x000fc600078e00ff */
[----:B------:R-:W-:-:S04]  /*04a0*/  ISETP.NE.AND P1, PT, R0, 0x3, PT ;  /* 0x000000030000780c */ /* 0x000fc80003f25270 */
[----:B------:R-:W1:Y:S01]  /*04b0*/  @!P3 LDC R11, c[0x0][0xc] ;  /* 0x00000300ff0bbb82 */ /* 0x000e620000000800 */
[----:B--2---:R-:W-:-:S04]  /*04c0*/  @P3 IMAD.WIDE.U32 R16, R4, R17, R8 ;  /* 0x0000001104103225 */ /* 0x004fc800078e0008 */
[----:B------:R-:W-:Y:S01]  /*04d0*/  @P3 IMAD.IADD R17, R17, 0x1, R3 ;  /* 0x0000000111113824 */ /* 0x000fe200078e0203 */
[----:B------:R-:W-:Y:S01]  /*04e0*/  LOP3.LUT R3, R18, 0x7f, RZ, 0xc0, !PT ;  /* 0x0000007f12037812 */ /* 0x000fe200078ec0ff */
[----:B0-----:R-:W-:Y:S01]  /*04f0*/  @!UP0 ULEA UR8, UR7, UR6, 0x18 ;  /* 0x0000000607088291 */ /* 0x001fe2000f8ec03f */
[----:B------:R-:W-:Y:S02]  /*0500*/  VOTEU.ALL UP0, P0 ;  /* 0x00000000003f7886 */ /* 0x000fe40000000000 */
[----:B------:R-:W-:Y:S01]  /*0510*/  ULDC UR6, c[0x0][0xc] ;  /* 0x0000030000067ab9 */ /* 0x000fe20000000800 */
[----:B------:R-:W-:Y:S01]  /*0520*/  ISETP.EQ.OR P0, PT, R0, RZ, !P1 ;  /* 0x000000ff0000720c */ /* 0x000fe20004f02670 */
[----:B------:R-:W-:-:S03]  /*0530*/  ULDC UR7, c[0x0][0x10] ;  /* 0x0000040000077ab9 */ /* 0x000fc60000000800 */
[C---:B------:R-:W-:Y:S01]  /*0540*/  ISETP.EQ.AND P0, PT, R10.reuse, RZ, P0 ;  /* 0x000000ff0a00720c */ /* 0x040fe20000702270 */
[----:B------:R-:W-:Y:S02]  /*0550*/  VIADD R10, R10, 0xffffffff ;  /* 0xffffffff0a0a7836 */ /* 0x000fe40000000000 */
[----:B-1----:R-:W-:Y:S01]  /*0560*/  @!P3 IMAD.WIDE.U32 R8, R11, R6, R4 ;  /* 0x000000060b08b225 */ /* 0x002fe200078e0004 */
[----:B------:R-:W0:Y:S02]  /*0570*/  FENCE.VIEW.ASYNC.S ;  /* 0x00000000000073c6 */ /* 0x000e240000000000 */
[----:B0-----:R-:W3:Y:S01]  /*0580*/  @!UP0 SYNCS.EXCH.64 URZ, [UR8+0x60], UR4 ;  /* 0x00006004083f85b2 */ /* 0x001ee20008000100 */
[----:B------:R-:W-:Y:S02]  /*0590*/  SEL R19, RZ, 0x1, !P0 ;  /* 0x00000001ff137807 */ /* 0x000fe40004000000 */
[----:B------:R-:W-:Y:S01]  /*05a0*/  ISETP.GE.U32.AND P1, PT, R10, 0x2, PT ;  /* 0x000000020a00780c */ /* 0x000fe20003f26070 */
[----:B------:R-:W-:-:S02]  /*05b0*/  @!P3 IMAD.MOV.U32 R16, RZ, RZ, R8 ;  /* 0x000000ffff10b224 */ /* 0x000fc400078e0008 */
[----:B------:R-:W-:Y:S01]  /*05c0*/  @!P3 IMAD.MOV.U32 R17, RZ, RZ, R9 ;  /* 0x000000ffff11b224 */ /* 0x000fe200078e0009 */
[----:B------:R-:W-:Y:S01]  /*05d0*/  SEL R19, R19, 0x2, P1 ;  /* 0x0000000213137807 */ /* 0x000fe20000800000 */
[----:B------:R0:W3:Y:S01]  /*05e0*/  @!UP1 SYNCS.EXCH.64 URZ, [UR8+0x68], UR4 ;  /* 0x00006804083f95b2 */ /* 0x0000e20008000100 */
[----:B------:R-:W-:Y:S01]  /*05f0*/  NOP ;  /* 0x0000000000007918 */ /* 0x000fe20000000000 */
[----:B0-----:R-:W-:-:S03]  /*0600*/  UIMAD.WIDE.U32 UR4, UR6, UR7, URZ ;  /* 0x00000007060472a5 */ /* 0x001fc6000f8e003f */
[----:B------:R-:W-:Y:S02]  /*0610*/  ULDC UR6, c[0x0][0x14] ;  /* 0x0000050000067ab9 */ /* 0x000fe40000000800 */
[----:B------:R-:W-:Y:S02]  /*0620*/  UIMAD.WIDE.U32 UR38, UR4, UR6, URZ ;  /* 0x00000006042672a5 */ /* 0x000fe4000f8e003f */
[----:B------:R-:W-:-:S04]  /*0630*/  UIMAD UR41, UR5, UR6, URZ ;  /* 0x00000006052972a4 */ /* 0x000fc8000f8e023f */
[----:B------:R-:W-:Y:S01]  /*0640*/  UIADD3 UR41, UR39, UR41, URZ ;  /* 0x0000002927297290 */ /* 0x000fe2000fffe03f */
[----:B---34-:R-:W-:Y:S06]  /*0650*/  BAR.SYNC.DEFER_BLOCKING 0x0 ;  /* 0x0000000000007b1d */ /* 0x018fec0000010000 */
[----:B------:R-:W-:Y:S05]  /*0660*/  @!P2 BRA `(.L_x_3) ;  /* 0x0000003000e8a947 */ /* 0x000fea0003800000 */
[----:B------:R-:W-:-:S13]  /*0670*/  ISETP.GT.U32.AND P0, PT, R10, 0x1, PT ;  /* 0x000000010a00780c */ /* 0x000fda0003f04070 */
[----:B------:R-:W-:Y:S05]  /*0680*/  @P0 EXIT ;  /* 0x000000000000094d */ /* 0x000fea0003800000 */
[----:B------:R-:W-:Y:S01]  /*0690*/  ULDC.64 UR4, c[0x0][0x650] ;  /* 0x0001940000047ab9 */ /* 0x000fe20000000a00 */
[----:B------:R-:W-:Y:S01]  /*06a0*/  PRMT R0, RZ, 0x7610, R0 ;  /* 0x00007610ff007816 */ /* 0x000fe20000000000 */
[----:B------:R-:W-:Y:S01]  /*06b0*/  IMAD.MOV.U32 R45, RZ, RZ, -0x1 ;  /* 0xffffffffff2d7424 */ /* 0x000fe200078e00ff */
[----:B------:R-:W-:Y:S01]  /*06c0*/  ISETP.GE.U32.AND P0, PT, R16, UR4, PT ;  /* 0x0000000410007c0c */ /* 0x000fe2000bf06070 */
[----:B------:R-:W-:Y:S02]  /*06d0*/  IMAD.MOV.U32 R44, RZ, RZ, -0x1 ;  /* 0xffffffffff2c7424 */ /* 0x000fe400078e00ff */
[----:B------:R-:W-:Y:S01]  /*06e0*/  IMAD.MOV.U32 R43, RZ, RZ, -0x1 ;  /* 0xffffffffff2b7424 */ /* 0x000fe200078e00ff */
[----:B------:R-:W-:-:S13]  /*06f0*/  ISETP.GE.U32.AND.EX P0, PT, R17, UR5, PT, P0 ;  /* 0x0000000511007c0c */ /* 0x000fda000bf06100 */
[----:B------:R-:W-:Y:S05]  /*0700*/  @P0 BRA `(.L_x_4) ;  /* 0x0000000400540947 */ /* 0x000fea0003800000 */
[----:B------:R-:W0:Y:S01]  /*0710*/  LDC.64 R20, c[0x0][0x628] ;  /* 0x00018a00ff147b82 */ /* 0x000e220000000a00 */
[----:B------:R-:W-:Y:S02]  /*0720*/  IMAD.MOV.U32 R8, RZ, RZ, R16 ;  /* 0x000000ffff087224 */ /* 0x000fe400078e0010 */
[----:B------:R-:W-:-:S05]  /*0730*/  IMAD.MOV.U32 R9, RZ, RZ, R17 ;  /* 0x000000ffff097224 */ /* 0x000fca00078e0011 */
[----:B------:R-:W1:Y:S08]  /*0740*/  LDC R0, c[0x0][0x630] ;  /* 0x00018c00ff007b82 */ /* 0x000e700000000800 */
[----:B------:R-:W2:Y:S01]  /*0750*/  LDC.64 R22, c[0x0][0x620] ;  /* 0x00018800ff167b82 */ /* 0x000ea20000000a00 */
[----:B0-----:R-:W-:-:S04]  /*0760*/  ISETP.NE.U32.AND P0, PT, R20, RZ, PT ;  /* 0x000000ff1400720c */ /* 0x001fc80003f05070 */
[----:B------:R-:W-:-:S13]  /*0770*/  ISETP.NE.AND.EX P0, PT, R21, RZ, PT, P0 ;  /* 0x000000ff1500720c */ /* 0x000fda0003f05300 */
[----:B-12---:R-:W-:Y:S05]  /*0780*/  @!P0 BRA `(.L_x_5) ;  /* 0x0000000000288947 */ /* 0x006fea0003800000 */
[----:B------:R-:W0:Y:S02]  /*0790*/  LDC R13, c[0x0][0x634] ;  /* 0x00018d00ff0d7b82 */ /* 0x000e240000000800 */
[----:B0-----:R-:W-:-:S05]  /*07a0*/  IADD3 R13, P0, R16, R13, RZ ;  /* 0x0000000d100d7210 */ /* 0x001fca0007f1e0ff */
[----:B------:R-:W-:-:S04]  /*07b0*/  IMAD.X R15, RZ, RZ, R17, P0 ;  /* 0x000000ffff0f7224 */ /* 0x000fc800000e0611 */
[----:B------:R-:W-:-:S04]  /*07c0*/  IMAD.WIDE.U32 R8, R15, R20, RZ ;  /* 0x000000140f087225 */ /* 0x000fc800078e00ff */
[----:B------:R-:W-:-:S04]  /*07d0*/  IMAD.WIDE.U32 R10, P0, R13, R21, R8 ;  /* 0x000000150d0a7225 */ /* 0x000fc80007800008 */
[----:B------:R-:W-:-:S04]  /*07e0*/  IMAD.WIDE.U32 R8, R13, R20, RZ ;  /* 0x000000140d087225 */ /* 0x000fc800078e00ff */
[----:B------:R-:W-:Y:S01]  /*07f0*/  IMAD.X R13, RZ, RZ, RZ, P0 ;  /* 0x000000ffff0d7224 */ /* 0x000fe200000e06ff */
[----:B------:R-:W-:Y:S01]  /*0800*/  IADD3 RZ, P0, R9, R10, RZ ;  /* 0x0000000a09ff7210 */ /* 0x000fe20007f1e0ff */
[----:B------:R-:W-:-:S04]  /*0810*/  IMAD.MOV.U32 R12, RZ, RZ, R11 ;  /* 0x000000ffff0c7224 */ /* 0x000fc800078e000b */
[----:B------:R-:W-:-:S08]  /*0820*/  IMAD.WIDE.U32.X R8, R15, R21, R12, P0 ;  /* 0x000000150f087225 */ /* 0x000fd000000e040c */
.L_x_5:
[-CC-:B------:R-:W-:Y:S01]  /*0830*/  SHF.R.U64 R43, R8, R0.reuse, R9.reuse ;  /* 0x00000000082b7219 */ /* 0x180fe20000001209 */
[----:B------:R-:W0:Y:S01]  /*0840*/  LDC R12, c[0x0][0x618] ;  /* 0x00018600ff0c7b82 */ /* 0x000e220000000800 */
[----:B------:R-:W-:Y:S01]  /*0850*/  SHF.R.U32.HI R5, RZ, R0, R9 ;  /* 0x00000000ff057219 */ /* 0x000fe20000011609 */
[----:B------:R-:W-:Y:S01]  /*0860*/  ULDC UR4, c[0x0][0x150] ;  /* 0x0000540000047ab9 */ /* 0x000fe20000000800 */
[----:B------:R-:W-:Y:S02]  /*0870*/  IADD3 R11, P0, RZ, -R43, RZ ;  /* 0x8000002bff0b7210 */ /* 0x000fe40007f1e0ff */
[----:B------:R-:W-:-:S03]  /*0880*/  I2FP.F32.U32 R0, R4 ;  /* 0x0000000400007245 */ /* 0x000fc60000201000 */
[----:B------:R-:W1:Y:S01]  /*0890*/  LDC.64 R24, c[0x0][0x640] ;  /* 0x00019000ff187b82 */ /* 0x000e620000000a00 */
[----:B------:R-:W-:Y:S02]  /*08a0*/  IMAD.X R13, RZ, RZ, ~R5, P0 ;  /* 0x000000ffff0d7224 */ /* 0x000fe400000e0e05 */
[----:B------:R-:W-:Y:S01]  /*08b0*/  FMUL R0, R0, UR4 ;  /* 0x0000000400007c20 */ /* 0x000fe20008400000 */
[----:B------:R-:W-:Y:S01]  /*08c0*/  IMAD.WIDE.U32 R8, R11, R22, R16 ;  /* 0x000000160b087225 */ /* 0x000fe200078e0010 */
[----:B------:R-:W-:-:S03]  /*08d0*/  ULDC UR4, c[0x0][0x154] ;  /* 0x0000550000047ab9 */ /* 0x000fc60000000800 */
[----:B------:R-:W-:Y:S01]  /*08e0*/  IMAD R10, R13, R22, RZ ;  /* 0x000000160d0a7224 */ /* 0x000fe200078e02ff */
[----:B------:R-:W2:Y:S01]  /*08f0*/  LDC R5, c[0x0][0x144] ;  /* 0x00005100ff057b82 */ /* 0x000ea20000000800 */
[----:B------:R-:W3:Y:S02]  /*0900*/  F2I.U32.TRUNC.NTZ R0, R0 ;  /* 0x0000000000007305 */ /* 0x000ee4000020f000 */
[----:B------:R-:W-:-:S04]  /*0910*/  IMAD R11, R11, R23, R10 ;  /* 0x000000170b0b7224 */ /* 0x000fc800078e020a */
[----:B------:R-:W-:Y:S01]  /*0920*/  IMAD.IADD R9, R9, 0x1, R11 ;  /* 0x0000000109097824 */ /* 0x000fe200078e020b */
[----:B------:R-:W4:Y:S01]  /*0930*/  LDC R14, c[0x0][0x608] ;  /* 0x00018200ff0e7b82 */ /* 0x000f220000000800 */
[----:B------:R-:W-:-:S03]  /*0940*/  IMAD.MOV.U32 R11, RZ, RZ, -0x1 ;  /* 0xffffffffff0b7424 */ /* 0x000fc600078e00ff */
[--C-:B0-----:R-:W-:Y:S02]  /*0950*/  SHF.R.U64 R20, R8, R12, R9.reuse ;  /* 0x0000000c08147219 */ /* 0x101fe40000001209 */
[----:B------:R-:W-:Y:S02]  /*0960*/  I2FP.F32.U32 R8, R6 ;  /* 0x0000000600087245 */ /* 0x000fe40000201000 */
[----:B------:R-:W0:Y:S01]  /*0970*/  LDC R22, c[0x0][0x658] ;  /* 0x00019600ff167b82 */ /* 0x000e220000000800 */
[----:B-1----:R-:W-:Y:S01]  /*0980*/  ISETP.NE.U32.AND P0, PT, R24, RZ, PT ;  /* 0x000000ff1800720c */ /* 0x002fe20003f05070 */
[----:B---3--:R-:W-:Y:S01]  /*0990*/  IMAD.MOV R10, RZ, RZ, -R0 ;  /* 0x000000ffff0a7224 */ /* 0x008fe200078e0a00 */
[----:B------:R-:W-:Y:S01]  /*09a0*/  SHF.R.U32.HI R9, RZ, R12, R9 ;  /* 0x0000000cff097219 */ /* 0x000fe20000011609 */
[----:B------:R-:W-:Y:S01]  /*09b0*/  FMUL R8, R8, UR4 ;  /* 0x0000000408087c20 */ /* 0x000fe20008400000 */
[----:B------:R-:W-:-:S03]  /*09c0*/  ISETP.NE.AND.EX P0, PT, R25, RZ, PT, P0 ;  /* 0x000000ff1900720c */ /* 0x000fc60003f05300 */
[----:B------:R-:W1:Y:S01]  /*09d0*/  LDC R15, c[0x0][0x148] ;  /* 0x00005200ff0f7b82 */ /* 0x000e620000000800 */
[----:B--2---:R-:W-:-:S07]  /*09e0*/  IMAD R0, R5, R10, R4 ;  /* 0x0000000a05007224 */ /* 0x004fce00078e0204 */
[----:B------:R-:W2:Y:S01]  /*09f0*/  LDC R23, c[0x0][0x600] ;  /* 0x00018000ff177b82 */ /* 0x000ea20000000800 */
[-CC-:B----4-:R-:W-:Y:S02]  /*0a00*/  SHF.R.U64 R28, R20, R14.reuse, R9.reuse ;  /* 0x0000000e141c7219 */ /* 0x190fe40000001209 */
[----:B------:R-:W-:Y:S01]  /*0a10*/  SHF.R.U32.HI R5, RZ, R14, R9 ;  /* 0x0000000eff057219 */ /* 0x000fe20000011609 */
[----:B------:R-:W-:Y:S01]  /*0a20*/  IMAD.MOV.U32 R9, RZ, RZ, 0x1 ;  /* 0x00000001ff097424 */ /* 0x000fe200078e00ff */
[----:B------:R3:W4:Y:S03]  /*0a30*/  F2I.U32.TRUNC.NTZ R14, R8 ;  /* 0x00000008000e7305 */ /* 0x000726000020f000 */
[----:B------:R-:W1:Y:S01]  /*0a40*/  LDC R26, c[0x0][0x648] ;  /* 0x00019200ff1a7b82 */ /* 0x000e620000000800 */
[-C--:B0-----:R-:W-:Y:S02]  /*0a50*/  SHF.L.U32 R4, R11, R22.reuse, RZ ;  /* 0x000000160b047219 */ /* 0x081fe400000006ff */
[----:B------:R-:W-:-:S02]  /*0a60*/  SHF.R.U64 R30, R28, R22, R5 ;  /* 0x000000161c1e7219 */ /* 0x000fc40000001205 */
[----:B------:R-:W-:Y:S02]  /*0a70*/  LOP3.LUT R13, RZ, R4, RZ, 0x33, !PT ;  /* 0x00000004ff0d7212 */ /* 0x000fe400078e33ff */
[-C--:B------:R-:W-:Y:S01]  /*0a80*/  SHF.R.U32.HI R5, RZ, R22.reuse, R5 ;  /* 0x00000016ff057219 */ /* 0x080fe20000011605 */
[----:B------:R-:W0:Y:S01]  /*0a90*/  LDC R27, c[0x0][0x638] ;  /* 0x00018e00ff1b7b82 */ /* 0x000e220000000800 */
[----:B------:R-:W-:Y:S01]  /*0aa0*/  SHF.L.U32 R12, R9, R22, RZ ;  /* 0x00000016090c7219 */ /* 0x000fe200000006ff */
[----:B------:R-:W-:-:S06]  /*0ab0*/  IMAD.MOV.U32 R4, RZ, RZ, R30 ;  /* 0x000000ffff047224 */ /* 0x000fcc00078e001e */
[----:B------:R-:W0:Y:S01]  /*0ac0*/  LDC R45, c[0x0][0x610] ;  /* 0x00018400ff2d7b82 */ /* 0x000e220000000800 */
[----:B---34-:R-:W-:Y:S05]  /*0ad0*/  @!P0 BRA `(.L_x_6) ;  /* 0x0000000000288947 */ /* 0x018fea0003800000 */
[----:B------:R-:W3:Y:S02]  /*0ae0*/  LDC R11, c[0x0][0x64c] ;  /* 0x00019300ff0b7b82 */ /* 0x000ee40000000800 */
[----:B---3--:R-:W-:-:S05]  /*0af0*/  IADD3 R11, P0, R30, R11, RZ ;  /* 0x0000000b1e0b7210 */ /* 0x008fca0007f1e0ff */
        /* <DEDUP_REMOVED lines=8> */
.L_x_6:
[----:B-1----:R-:W-:Y:S01]  /*0b80*/  SHF.R.U64 R4, R4, R26, R5 ;  /* 0x0000001a04047219 */ /* 0x002fe20000001205 */
[----:B--2---:R-:W-:Y:S01]  /*0b90*/  VIADD R5, R23, 0xffffffff ;  /* 0xffffffff17057836 */ /* 0x004fe20000000000 */
[----:B------:R-:W-:Y:S01]  /*0ba0*/  LOP3.LUT R13, R28, R13, RZ, 0xc0, !PT ;  /* 0x0000000d1c0d7212 */ /* 0x000fe200078ec0ff */
[----:B------:R-:W-:Y:S02]  /*0bb0*/  IMAD.MOV R14, RZ, RZ, -R14 ;  /* 0x000000ffff0e7224 */ /* 0x000fe400078e0a0e */
[----:B------:R-:W-:Y:S01]  /*0bc0*/  IMAD.MOV R8, RZ, RZ, -R4 ;  /* 0x000000ffff087224 */ /* 0x000fe200078e0a04 */
[----:B------:R-:W-:Y:S01]  /*0bd0*/  LOP3.LUT R5, R20, R5, RZ, 0xc0, !PT ;  /* 0x0000000514057212 */ /* 0x000fe200078ec0ff */
[----:B------:R-:W-:Y:S02]  /*0be0*/  IMAD R13, R12, R4, R13 ;  /* 0x000000040c0d7224 */ /* 0x000fe400078e020d */
[----:B------:R-:W-:Y:S02]  /*0bf0*/  @P3 IMAD R0, R15, R14, R6 ;  /* 0x0000000e0f003224 */ /* 0x000fe400078e0206 */
[----:B0-----:R-:W-:-:S02]  /*0c00*/  IMAD R4, R8, R27, R30 ;  /* 0x0000001b08047224 */ /* 0x001fc400078e021e */
[----:B------:R-:W-:Y:S02]  /*0c10*/  IMAD R45, R13, R45, R0 ;  /* 0x0000002d0d2d7224 */ /* 0x000fe400078e0200 */
[----:B------:R-:W-:Y:S02]  /*0c20*/  IMAD R4, R4, R23, R5 ;  /* 0x0000001704047224 */ /* 0x000fe400078e0205 */
[----:B------:R-:W-:-:S03]  /*0c30*/  IMAD.MOV.U32 R0, RZ, RZ, 0x1 ;  /* 0x00000001ff007424 */ /* 0x000fc600078e00ff */
[----:B------:R-:W-:Y:S02]  /*0c40*/  SEL R44, R4, R45, !P3 ;  /* 0x0000002d042c7207 */ /* 0x000fe40005800000 */
[----:B------:R-:W-:-:S07]  /*0c50*/  SEL R45, R45, R4, !P3 ;  /* 0x000000042d2d7207 */ /* 0x000fce0005800000 */
.L_x_4:
[----:B------:R-:W-:-:S08]  /*0c60*/  NOP ;  /* 0x0000000000007918 */ /* 0x000fd00000000000 */
[----:B------:R-:W0:Y:S02]  /*0c70*/  USETMAXREG.TRY_ALLOC.CTAPOOL UP0, 0xe8 ;  /* 0x000000e8000079c8 */ /* 0x000e240008000600 */
[----:B0-----:R-:W-:-:S13]  /*0c80*/  PLOP3.LUT P0, PT, PT, PT, UP0, 0x80, 0x0 ;  /* 0x000000000000781c */ /* 0x001fda0003f0f008 */
[----:B------:R-:W-:Y:S05]  /*0c90*/  @!P0 BRA `(.L_x_4) ;  /* 0xfffffffc00f08947 */ /* 0x000fea000383ffff */
[----:B------:R-:W-:Y:S01]  /*0ca0*/  ULDC.64 UR4, c[0x0][0x598] ;  /* 0x0001660000047ab9 */ /* 0x000fe20000000a00 */
[----:B------:R-:W-:Y:S01]  /*0cb0*/  ULDC.64 UR36, c[0x0][0x208] ;  /* 0x0000820000247ab9 */ /* 0x000fe20000000a00 */
[----:B------:R-:W-:-:S04]  /*0cc0*/  ISETP.NE.U32.AND P0, PT, RZ, UR4, PT ;  /* 0x00000004ff007c0c */ /* 0x000fc8000bf05070 */
[----:B------:R-:W-:-:S13]  /*0cd0*/  ISETP.NE.AND.EX P0, PT, RZ, UR5, PT, P0 ;  /* 0x00000005ff007c0c */ /* 0x000fda000bf05300 */
[----:B------:R-:W-:Y:S05]  /*0ce0*/  @!P0 BRA `(.L_x_7) ;  /* 0x00000000001c8947 */ /* 0x000fea0003800000 */
[----:B------:R-:W0:Y:S02]  /*0cf0*/  LDC.64 R4, c[0x0][0x598] ;  /* 0x00016600ff047b82 */ /* 0x000e240000000a00 */
[----:B0-----:R-:W2:Y:S02]  /*0d00*/  LDG.E.64 R4, desc[UR36][R4.64] ;  /* 0x0000002404047981 */ /* 0x001ea4000c1e1b00 */
[----:B--2---:R-:W-:-:S04]  /*0d10*/  ISETP.NE.U32.AND P0, PT, R4, RZ, PT ;  /* 0x000000ff0400720c */ /* 0x004fc80003f05070 */
[----:B------:R-:W-:-:S13]  /*0d20*/  ISETP.NE.AND.EX P0, PT, R5, RZ, PT, P0 ;  /* 0x000000ff0500720c */ /* 0x000fda0003f05300 */
[----:B------:R-:W-:Y:S05]  /*0d30*/  @!P0 BRA `(.L_x_7) ;  /* 0x0000000000088947 */ /* 0x000fea0003800000 */
[----:B------:R0:W5:Y:S01]  /*0d40*/  LD.E R40, desc[UR36][R4.64] ;  /* 0x0000002404287980 */ /* 0x000162000c101900 */
[----:B------:R-:W-:Y:S05]  /*0d50*/  BRA `(.L_x_8) ;  /* 0x0000000000247947 */ /* 0x000fea0003800000 */
.L_x_7:
[----:B------:R-:W-:Y:S02]  /*0d60*/  ULDC.64 UR4, c[0x0][0x588] ;  /* 0x0001620000047ab9 */ /* 0x000fe40000000a00 */
[----:B------:R-:W-:-:S04]  /*0d70*/  ISETP.NE.U32.AND P0, PT, RZ, UR4, PT ;  /* 0x00000004ff007c0c */ /* 0x000fc8000bf05070 */
[----:B------:R-:W-:-:S13]  /*0d80*/  ISETP.NE.AND.EX P0, PT, RZ, UR5, PT, P0 ;  /* 0x00000005ff007c0c */ /* 0x000fda000bf05300 */
[----:B------:R-:W-:Y:S05]  /*0d90*/  @!P0 BRA `(.L_x_9) ;  /* 0x00000000000c8947 */ /* 0x000fea0003800000 */
[----:B------:R-:W0:Y:S02]  /*0da0*/  LDC.64 R40, c[0x0][0x588] ;  /* 0x00016200ff287b82 */ /* 0x000e240000000a00 */
[----:B0-----:R1:W5:Y:S01]  /*0db0*/  LDG.E R40, desc[UR36][R40.64] ;  /* 0x0000002428287981 */ /* 0x001362000c1e1900 */
[----:B------:R-:W-:Y:S05]  /*0dc0*/  BRA `(.L_x_8) ;  /* 0x0000000000087947 */ /* 0x000fea0003800000 */
.L_x_9:
[----:B------:R-:W-:Y:S02]  /*0dd0*/  ULDC UR4, c[0x0][0x580] ;  /* 0x0001600000047ab9 */ /* 0x000fe40000000800 */
[----:B------:R-:W-:-:S07]  /*0de0*/  IMAD.U32 R40, RZ, RZ, UR4 ;  /* 0x00000004ff287e24 */ /* 0x000fce000f8e00ff */
.L_x_8:
[----:B------:R-:W-:Y:S02]  /*0df0*/  ULDC.64 UR4, c[0x0][0x5a0] ;  /* 0x0001680000047ab9 */ /* 0x000fe40000000a00 */
[----:B------:R-:W-:-:S04]  /*0e00*/  ISETP.NE.U32.AND P0, PT, RZ, UR4, PT ;  /* 0x00000004ff007c0c */ /* 0x000fc8000bf05070 */
[----:B------:R-:W-:-:S13]  /*0e10*/  ISETP.NE.AND.EX P0, PT, RZ, UR5, PT, P0 ;  /* 0x00000005ff007c0c */ /* 0x000fda000bf05300 */
[----:B------:R-:W-:Y:S05]  /*0e20*/  @!P0 BRA `(.L_x_10) ;  /* 0x00000000001c8947 */ /* 0x000fea0003800000 */
[----:B0-----:R-:W0:Y:S02]  /*0e30*/  LDC.64 R4, c[0x0][0x5a0] ;  /* 0x00016800ff047b82 */ /* 0x001e240000000a00 */
[----:B0-----:R-:W2:Y:S02]  /*0e40*/  LDG.E.64 R4, desc[UR36][R4.64] ;  /* 0x0000002404047981 */ /* 0x001ea4000c1e1b00 */
[----:B--2---:R-:W-:-:S04]  /*0e50*/  ISETP.NE.U32.AND P0, PT, R4, RZ, PT ;  /* 0x000000ff0400720c */ /* 0x004fc80003f05070 */
[----:B------:R-:W-:-:S13]  /*0e60*/  ISETP.NE.AND.EX P0, PT, R5, RZ, PT, P0 ;  /* 0x000000ff0500720c */ /* 0x000fda0003f05300 */
[----:B------:R-:W-:Y:S05]  /*0e70*/  @!P0 BRA `(.L_x_10) ;  /* 0x0000000000088947 */ /* 0x000fea0003800000 */
[----:B-1----:R0:W5:Y:S01]  /*0e80*/  LD.E R41, desc[UR36][R4.64] ;  /* 0x0000002404297980 */ /* 0x002162000c101900 */
[----:B------:R-:W-:Y:S05]  /*0e90*/  BRA `(.L_x_11) ;  /* 0x0000000000247947 */ /* 0x000fea0003800000 */
.L_x_10:
[----:B------:R-:W-:Y:S02]  /*0ea0*/  ULDC.64 UR4, c[0x0][0x590] ;  /* 0x0001640000047ab9 */ /* 0x000fe40000000a00 */
[----:B------:R-:W-:-:S04]  /*0eb0*/  ISETP.NE.U32.AND P0, PT, RZ, UR4, PT ;  /* 0x00000004ff007c0c */ /* 0x000fc8000bf05070 */
[----:B------:R-:W-:-:S13]  /*0ec0*/  ISETP.NE.AND.EX P0, PT, RZ, UR5, PT, P0 ;  /* 0x00000005ff007c0c */ /* 0x000fda000bf05300 */
[----:B------:R-:W-:Y:S05]  /*0ed0*/  @!P0 BRA `(.L_x_12) ;  /* 0x00000000000c8947 */ /* 0x000fea0003800000 */
[----:B0-----:R-:W1:Y:S02]  /*0ee0*/  LDC.64 R4, c[0x0][0x590] ;  /* 0x00016400ff047b82 */ /* 0x001e640000000a00 */
[----:B-1----:R1:W5:Y:S01]  /*0ef0*/  LDG.E R41, desc[UR36][R4.64] ;  /* 0x0000002404297981 */ /* 0x002362000c1e1900 */
[----:B------:R-:W-:Y:S05]  /*0f00*/  BRA `(.L_x_11) ;  /* 0x0000000000087947 */ /* 0x000fea0003800000 */
.L_x_12:
[----:B------:R-:W-:Y:S02]  /*0f10*/  ULDC UR4, c[0x0][0x584] ;  /* 0x0001610000047ab9 */ /* 0x000fe40000000800 */
[----:B-1----:R-:W-:-:S07]  /*0f20*/  IMAD.U32 R41, RZ, RZ, UR4 ;  /* 0x00000004ff297e24 */ /* 0x002fce000f8e00ff */
.L_x_11:
[----:B------:R-:W-:-:S13]  /*0f30*/  LOP3.LUT P0, RZ, R0, 0xff, RZ, 0xc0, !PT ;  /* 0x000000ff00ff7812 */ /* 0x000fda000780c0ff */
[----:B------:R-:W-:Y:S05]  /*0f40*/  @!P0 EXIT ;  /* 0x000000000000894d */ /* 0x000fea0003800000 */
[----:B------:R-:W-:Y:S01]  /*0f50*/  ULDC UR4, c[0x0][0x28c] ;  /* 0x0000a30000047ab9 */ /* 0x000fe20000000800 */
[----:B------:R-:W-:Y:S01]  /*0f60*/  SHF.R.U32.HI R3, RZ, 0x1, R3 ;  /* 0x00000001ff037819 */ /* 0x000fe20000011603 */
[----:B------:R-:W-:Y:S01]  /*0f70*/  UIADD3 UR4, UR4, 0x7f, URZ ;  /* 0x0000007f04047890 */ /* 0x000fe2000fffe03f */
[----:B------:R-:W-:Y:S01]  /*0f80*/  SHF.R.U32.HI R0, RZ, 0x2, R18 ;  /* 0x00000002ff007819 */ /* 0x000fe20000011612 */
[----:B------:R-:W-:Y:S01]  /*0f90*/  IMAD.MOV.U32 R23, RZ, RZ, RZ ;  /* 0x000000ffff177224 */ /* 0x000fe200078e00ff */
[----:B------:R-:W-:Y:S01]  /*0fa0*/  LOP3.LUT R7, R7, 0x1, RZ, 0xc0, !PT ;  /* 0x0000000107077812 */ /* 0x000fe200078ec0ff */
[----:B------:R-:W-:Y:S01]  /*0fb0*/  USHF.R.S32.HI UR5, URZ, 0x1f, UR4 ;  /* 0x0000001f3f057899 */ /* 0x000fe20008011404 */
[----:B------:R-:W-:Y:S01]  /*0fc0*/  LOP3.LUT R3, R3, 0x30, RZ, 0xc0, !PT ;  /* 0x0000003003037812 */ /* 0x000fe200078ec0ff */
[----:B------:R-:W-:Y:S01]  /*0fd0*/  UMOV UR40, URZ ;  /* 0x0000003f00287c82 */ /* 0x000fe20008000000 */
[----:B------:R-:W-:Y:S01]  /*0fe0*/  LOP3.LUT R0, R0, 0x7, RZ, 0xc0, !PT ;  /* 0x0000000700007812 */ /* 0x000fe200078ec0ff */
[----:B------:R-:W-:Y:S01]  /*0ff0*/  ULEA.HI UR5, UR5, UR4, URZ, 0x7 ;  /* 0x0000000405057291 */ /* 0x000fe2000f8f383f */
[----:B01----:R-:W-:Y:S01]  /*1000*/  IMAD.SHL.U32 R5, R7, 0x40, RZ ;  /* 0x0000004007057824 */ /* 0x003fe200078e00ff */
[----:B------:R-:W-:Y:S01]  /*1010*/  LOP3.LUT R46, R19, 0x1, RZ, 0xfc, !PT ;  /* 0x00000001132e7812 */ /* 0x000fe200078efcff */
[----:B------:R-:W-:Y:S01]  /*1020*/  ULDC UR4, c[0x0][0x284] ;  /* 0x0000a10000047ab9 */ /* 0x000fe20000000800 */
[----:B------:R-:W-:Y:S01]  /*1030*/  USHF.R.S32.HI UR43, URZ, 0x7, UR5 ;  /* 0x000000073f2b7899 */ /* 0x000fe20008011405 */
[--C-:B------:R-:W-:Y:S01]  /*1040*/  IADD3 R4, RZ, -R3, -R0.reuse ;  /* 0x80000003ff047210 */ /* 0x100fe20007ffe800 */
[----:B------:R-:W-:Y:S01]  /*1050*/  UMOV UR42, URZ ;  /* 0x0000003f002a7c82 */ /* 0x000fe20008000000 */
[----:B------:R-:W-:Y:S01]  /*1060*/  LOP3.LUT R0, R5, 0x40, R0, 0xe2, !PT ;  /* 0x0000004005007812 */ /* 0x000fe200078ee200 */
[----:B------:R-:W-:-:S02]  /*1070*/  UISETP.LT.AND UP0, UPT, UR43, 0x1, UPT ;  /* 0x000000012b00788c */ /* 0x000fc4000bf01270 */
[----:B------:R-:W-:Y:S01]  /*1080*/  IMAD R4, R7, -0x40, R4 ;  /* 0xffffffc007047824 */ /* 0x000fe200078e0204 */
[----:B------:R-:W-:Y:S01]  /*1090*/  LOP3.LUT R22, R0, R3, RZ, 0xfc, !PT ;  /* 0x0000000300167212 */ /* 0x000fe200078efcff */
[----:B------:R-:W-:Y:S02]  /*10a0*/  USEL UR44, UR43, 0x1, UP0 ;  /* 0x000000012b2c7887 */ /* 0x000fe40008000000 */
[----:B------:R-:W-:Y:S02]  /*10b0*/  VIADD R42, R4, UR4 ;  /* 0x00000004042a7c36 */ /* 0x000fe40008000000 */
[----:B------:R-:W-:-:S12]  /*10c0*/  UIADD3 UR44, UR43, -UR44, URZ ;  /* 0x8000002c2b2c7290 */ /* 0x000fd8000fffe03f */
.L_x_62:
[----:B------:R-:W-:Y:S01]  /*10d0*/  LOP3.LUT R0, R18, 0x80, RZ, 0xc0, !PT ;  /* 0x0000008012007812 */ /* 0x000fe200078ec0ff */
[----:B0-----:R-:W0:Y:S01]  /*10e0*/  S2UR UR7, SR_CgaCtaId ;  /* 0x00000000000779c3 */ /* 0x001e220000008800 */
[----:B------:R-:W-:Y:S02]  /*10f0*/  UMOV UR6, 0x400 ;  /* 0x0000040000067882 */ /* 0x000fe40000000000 */
[----:B------:R-:W-:-:S06]  /*1100*/  SHF.R.U32.HI R0, RZ, 0x7, R0 ;  /* 0x00000007ff007819 */ /* 0x000fcc0000011600 */
[----:B-1----:R-:W1:Y:S01]  /*1110*/  SHFL.IDX PT, R0, R0, RZ, 0x1f ;  /* 0x00001fff00007589 */ /* 0x002e6200000e0000 */
[----:B0-----:R-:W-:Y:S01]  /*1120*/  ULEA UR46, UR7, UR6, 0x18 ;  /* 0x00000006072e7291 */ /* 0x001fe2000f8ec03f */
[----:B-1----:R-:W-:-:S13]  /*1130*/  R2UR UR4, R0 ;  /* 0x00000000000472ca */ /* 0x002fda00000e0000 */
[----:B------:R-:W-:-:S04]  /*1140*/  ULEA.HI UR5, UR4, UR4, URZ, 0x1 ;  /* 0x0000000404057291 */ /* 0x000fc8000f8f083f */
[----:B------:R-:W-:-:S04]  /*1150*/  ULOP3.LUT UR5, UR5, 0x7fffe, URZ, 0xc0, !UPT ;  /* 0x0007fffe05057892 */ /* 0x000fc8000f8ec03f */
[----:B------:R-:W-:-:S03]  /*1160*/  UIADD3 UR5, UR4, -UR5, URZ ;  /* 0x8000000504057290 */ /* 0x000fc6000fffe03f */
[----:B------:R-:W-:Y:S01]  /*1170*/  ULDC UR4, c[0x0][0x28c] ;  /* 0x0000a30000047ab9 */ /* 0x000fe20000000800 */
[----:B------:R-:W-:Y:S01]  /*1180*/  ULEA UR5, UR5, UR46, 0xd ;  /* 0x0000002e05057291 */ /* 0x000fe2000f8e683f */
[----:B------:R-:W-:-:S03]  /*1190*/  ISETP.LT.AND P0, PT, RZ, UR4, PT ;  /* 0x00000004ff007c0c */ /* 0x000fc6000bf01270 */
[----:B------:R-:W-:-:S04]  /*11a0*/  UIADD3 UR5, UR5, 0x100, URZ ;  /* 0x0000010005057890 */ /* 0x000fc8000fffe03f */
[----:B------:R-:W-:-:S04]  /*11b0*/  USHF.R.U32.HI UR5, URZ, 0x4, UR5 ;  /* 0x000000043f057899 */ /* 0x000fc80008011605 */
[----:B------:R-:W-:-:S04]  /*11c0*/  ULOP3.LUT UR5, UR5, 0x3fff, URZ, 0xc0, !UPT ;  /* 0x00003fff05057892 */ /* 0x000fc8000f8ec03f */
[----:B------:R-:W-:Y:S01]  /*11d0*/  ULOP3.LUT UR45, UR5, 0x10000, URZ, 0xfc, !UPT ;  /* 0x00010000052d7892 */ /* 0x000fe2000f8efc3f */
[----:B--2345:R-:W-:Y:S11]  /*11e0*/  @P0 BRA `(.L_x_13) ;  /* 0x0000000000400947 */ /* 0x03cff60003800000 */
[----:B------:R-:W-:Y:S01]  /*11f0*/  MOV R0, 0x0 ;  /* 0x0000000000007802 */ /* 0x000fe20000000f00 */
[----:B------:R-:W-:Y:S01]  /*1200*/  ULDC.64 UR4, c[0x4][0x68] ;  /* 0x01001a0000047ab9 */ /* 0x000fe20000000a00 */
[----:B------:R-:W-:Y:S01]  /*1210*/  ULDC.64 UR6, c[0x4][0x8] ;  /* 0x0100020000067ab9 */ /* 0x000fe20000000a00 */
[----:B------:R-:W-:Y:S01]  /*1220*/  IMAD.U32 R4, RZ, RZ, UR4 ;  /* 0x00000004ff047e24 */ /* 0x000fe2000f8e00ff */
[----:B------:R0:W1:Y:S01]  /*1230*/  LDC.64 R14, c[0x4][R0] ;  /* 0x01000000000e7b82 */ /* 0x0000620000000a00 */
[----:B------:R-:W-:Y:S01]  /*1240*/  IMAD.U32 R5, RZ, RZ, UR5 ;  /* 0x00000005ff057e24 */ /* 0x000fe2000f8e00ff */
[----:B------:R-:W-:Y:S01]  /*1250*/  ULDC.64 UR4, c[0x4][0x70] ;  /* 0x01001c0000047ab9 */ /* 0x000fe20000000a00 */
[----:B------:R-:W-:Y:S02]  /*1260*/  IMAD.U32 R10, RZ, RZ, UR6 ;  /* 0x00000006ff0a7e24 */ /* 0x000fe4000f8e00ff */
[----:B------:R-:W-:Y:S02]  /*1270*/  IMAD.U32 R6, RZ, RZ, UR4 ;  /* 0x00000004ff067e24 */ /* 0x000fe4000f8e00ff */
[----:B------:R-:W-:-:S02]  /*1280*/  IMAD.U32 R7, RZ, RZ, UR5 ;  /* 0x00000005ff077e24 */ /* 0x000fc4000f8e00ff */
[----:B------:R-:W-:Y:S02]  /*1290*/  IMAD.U32 R11, RZ, RZ, UR7 ;  /* 0x00000007ff0b7e24 */ /* 0x000fe4000f8e00ff */
[----:B------:R-:W-:Y:S02]  /*12a0*/  IMAD.MOV.U32 R8, RZ, RZ, 0x1e1 ;  /* 0x000001e1ff087424 */ /* 0x000fe400078e00ff */
[----:B------:R-:W-:Y:S02]  /*12b0*/  IMAD.MOV.U32 R12, RZ, RZ, 0x1 ;  /* 0x00000001ff0c7424 */ /* 0x000fe400078e00ff */
[----:B0-----:R-:W-:-:S07]  /*12c0*/  IMAD.MOV.U32 R13, RZ, RZ, RZ ;  /* 0x000000ffff0d7224 */ /* 0x001fce00078e00ff */
[----:B------:R-:W-:-:S07]  /*12d0*/  LEPC R20, `(.L_x_13) ;  /* 0x000000001014794e */ /* 0x000fce0000000000 */
[----:B-1---5:R-:W-:Y:S05]  /*12e0*/  CALL.ABS.NOINC R14 ;  /* 0x000000000e007343 */ /* 0x022fea0003c00000 */
.L_x_13:
[----:B------:R-:W-:-:S13]  /*12f0*/  ISETP.NE.AND P0, PT, R46, 0x3, PT ;  /* 0x000000032e00780c */ /* 0x000fda0003f05270 */
[----:B------:R-:W-:Y:S05]  /*1300*/  @!P0 BRA `(.L_x_14) ;  /* 0x0000000000048947 */ /* 0x000fea0003800000 */
[----:B------:R-:W-:Y:S01]  /*1310*/  BPT.TRAP 0x1 ;  /* 0x000000040000795c */ /* 0x000fe20000300000 */
.L_x_14:
[----:B------:R-:W-:Y:S02]  /*1320*/  IMAD.U32 R3, RZ, RZ, UR42 ;  /* 0x0000002aff037e24 */ /* 0x000fe4000f8e00ff */
[----:B------:R-:W-:-:S03]  /*1330*/  IMAD.U32 R0, RZ, RZ, UR40 ;  /* 0x00000028ff007e24 */ /* 0x000fc6000f8e00ff */
[----:B------:R-:W-:Y:S02]  /*1340*/  LEA R3, R3, UR46, 0x3 ;  /* 0x0000002e03037c11 */ /* 0x000fe4000f8e18ff */
[----:B------:R-:W-:-:S04]  /*1350*/  SHF.L.U32 R0, R0, 0x1f, RZ ;  /* 0x0000001f00007819 */ /* 0x000fc800000006ff */
[----:B------:R0:W1:Y:S01]  /*1360*/  SYNCS.PHASECHK.TRANS64.TRYWAIT P1, [R3+URZ], R0 ;  /* 0x00000000030075a7 */ /* 0x000062000802017f */
[----:B------:R-:W-:Y:S05]  /*1370*/  @!P0 BRA `(.L_x_15) ;  /* 0x0000000000048947 */ /* 0x000fea0003800000 */
[----:B------:R-:W-:Y:S01]  /*1380*/  BPT.TRAP 0x1 ;  /* 0x000000040000795c */ /* 0x000fe20000300000 */
.L_x_15:
[----:B------:R-:W-:-:S05]  /*1390*/  IMAD.U32 R4, RZ, RZ, UR44 ;  /* 0x0000002cff047e24 */ /* 0x000fca000f8e00ff */
[----:B------:R-:W-:Y:S01]  /*13a0*/  ISETP.GE.AND P2, PT, R4, 0x1, PT ;  /* 0x000000010400780c */ /* 0x000fe20003f46270 */
[----:B-1----:R-:W-:-:S12]  /*13b0*/  @P1 BRA `(.L_x_16) ;  /* 0x0000000000081947 */ /* 0x002fd80003800000 */
[----:B------:R-:W1:Y:S02]  /*13c0*/  SYNCS.PHASECHK.TRANS64.TRYWAIT P1, [R3+URZ], R0 ;  /* 0x00000000030075a7 */ /* 0x000e64000802017f */
[----:B-1----:R-:W-:Y:S05]  /*13d0*/  @!P1 BRA `(.L_x_17) ;  /* 0x0000003c00509947 */ /* 0x002fea0003800000 */
.L_x_16:
[----:B------:R-:W-:Y:S05]  /*13e0*/  WARPSYNC.ALL ;  /* 0x0000000000007948 */ /* 0x000fea0003800000 */
[----:B------:R-:W-:Y:S01]  /*13f0*/  UIADD3 UR4, UR46, 0x28100, URZ ;  /* 0x000281002e047890 */ /* 0x000fe2000fffe03f */
[----:B------:R-:W-:Y:S01]  /*1400*/  WARPGROUP.ARRIVE ;  /* 0x00000000000079c5 */ /* 0x000fe20000000000 */
[----:B------:R-:W-:Y:S02]  /*1410*/  ULEA UR5, UR42, UR45, 0xb ;  /* 0x0000002d2a057291 */ /* 0x000fe4000f8e583f */
[----:B------:R-:W-:Y:S01]  /*1420*/  USHF.R.U32.HI UR4, URZ, 0x4, UR4 ;  /* 0x000000043f047899 */ /* 0x000fe20008011604 */
[----:B------:R-:W-:Y:S01]  /*1430*/  UMOV UR9, 0x40000040 ;  /* 0x4000004000097882 */ /* 0x000fe20000000000 */
[----:B------:R-:W-:-:S02]  /*1440*/  UMOV UR11, 0x40000040 ;  /* 0x40000040000b7882 */ /* 0x000fc40000000000 */
[----:B------:R-:W-:Y:S01]  /*1450*/  ULOP3.LUT UR4, UR4, 0x3fff, URZ, 0xc0, !UPT ;  /* 0x00003fff04047892 */ /* 0x000fe2000f8ec03f */
[----:B------:R-:W-:-:S03]  /*1460*/  UMOV UR8, UR5 ;  /* 0x0000000500087c82 */ /* 0x000fc60008000000 */
[----:B------:R-:W-:-:S04]  /*1470*/  ULOP3.LUT UR4, UR4, 0x10000, URZ, 0xfc, !UPT ;  /* 0x0001000004047892 */ /* 0x000fc8000f8efc3f */
[----:B------:R-:W-:-:S07]  /*1480*/  ULEA UR6, UR42, UR4, 0x9 ;  /* 0x000000042a067291 */ /* 0x000fce000f8e483f */
[----:B------:R-:W-:Y:S02]  /*1490*/  UMOV UR10, UR6 ;  /* 0x00000006000a7c82 */ /* 0x000fe40008000000 */
[----:B------:R-:W-:Y:S01]  /*14a0*/  HGMMA.64x32x16.F32 R24, gdesc[UR8], RZ, !UPT, gsb0 ;  /* 0x00600000081879f0 */ /* 0x000fe2000c0008ff */
[----:B------:R-:W-:Y:S02]  /*14b0*/  UIADD3 UR8, UR5, 0x2, URZ ;  /* 0x0000000205087890 */ /* 0x000fe4000fffe03f */
[----:B------:R-:W-:Y:S01]  /*14c0*/  UIADD3 UR10, UR6, 0x2, URZ ;  /* 0x00000002060a7890 */ /* 0x000fe2000fffe03f */
[----:B------:R-:W-:Y:S01]  /*14d0*/  UMOV UR9, 0x40000040 ;  /* 0x4000004000097882 */ /* 0x000fe20000000000 */
[----:B------:R-:W-:Y:S01]  /*14e0*/  UMOV UR11, 0x40000040 ;  /* 0x40000040000b7882 */ /* 0x000fe20000000000 */
[----:B------:R-:W-:Y:S02]  /*14f0*/  WARPGROUP.DEPBAR.LE gsb0, 0x0 ;  /* 0x00008000000079c5 */ /* 0x000fe40000010000 */
[----:B------:R-:W-:-:S06]  /*1500*/  WARPGROUP.ARRIVE ;  /* 0x00000000000079c5 */ /* 0x000fcc0000000000 */
[----:B------:R-:W-:Y:S01]  /*1510*/  HGMMA.64x32x16.F32 R24, gdesc[UR8], R24, gsb0 ;  /* 0x00600000081879f0 */ /* 0x000fe20008000818 */
        /* <DEDUP_REMOVED lines=41> */
[----:B------:R-:W-:Y:S03]  /*17b0*/  HGMMA.64x32x16.F32 R24, gdesc[UR8], R24, gsb0 ;  /* 0x00600000081879f0 */ /* 0x000fe60008000818 */
[----:B------:R-:W-:Y:S02]  /*17c0*/  WARPGROUP.DEPBAR.LE gsb0, 0x0 ;  /* 0x00008000000079c5 */ /* 0x000fe40000010000 */
[----:B------:R-:W-:Y:S05]  /*17d0*/  @!P2 BRA `(.L_x_18) ;  /* 0x00000004008ca947 */ /* 0x000fea0003800000 */
[----:B------:R-:W-:Y:S01]  /*17e0*/  UIADD3 UR5, UR42, 0x1, URZ ;  /* 0x000000012a057890 */ /* 0x000fe2000fffe03f */
[----:B01----:R-:W-:-:S03]  /*17f0*/  IMAD.U32 R0, RZ, RZ, UR44 ;  /* 0x0000002cff007e24 */ /* 0x003fc6000f8e00ff */
[----:B------:R-:W-:-:S04]  /*1800*/  UISETP.NE.AND UP0, UPT, UR5, 0x5, UPT ;  /* 0x000000050500788c */ /* 0x000fc8000bf05270 */
[----:B------:R-:W-:Y:S02]  /*1810*/  USEL UR6, URZ, 0x1, UP0 ;  /* 0x000000013f067887 */ /* 0x000fe40008000000 */
[----:B------:R-:W-:Y:S02]  /*1820*/  USEL UR5, UR5, URZ, UP0 ;  /* 0x0000003f05057287 */ /* 0x000fe40008000000 */
[----:B------:R-:W-:-:S06]  /*1830*/  ULOP3.LUT UR6, UR40, UR6, URZ, 0x3c, !UPT ;  /* 0x0000000628067292 */ /* 0x000fcc000f8e3c3f */
[----:B------:R-:W-:Y:S01]  /*1840*/  IMAD.U32 R5, RZ, RZ, UR6 ;  /* 0x00000006ff057e24 */ /* 0x000fe2000f8e00ff */
[----:B------:R-:W-:-:S06]  /*1850*/  UMOV UR6, UR42 ;  /* 0x0000002a00067c82 */ /* 0x000fcc0008000000 */
.L_x_25:
[----:B01----:R-:W-:Y:S05]  /*1860*/  @!P0 BRA `(.L_x_19) ;  /* 0x0000000000048947 */ /* 0x003fea0003800000 */
[----:B------:R-:W-:Y:S01]  /*1870*/  BPT.TRAP 0x1 ;  /* 0x000000040000795c */ /* 0x000fe20000300000 */
.L_x_19:
[----:B------:R-:W0:Y:S01]  /*1880*/  S2UR UR8, SR_CgaCtaId ;  /* 0x00000000000879c3 */ /* 0x000e220000008800 */
[----:B------:R-:W-:Y:S01]  /*1890*/  UMOV UR7, 0x400 ;  /* 0x0000040000077882 */ /* 0x000fe20000000000 */
[----:B------:R-:W-:Y:S01]  /*18a0*/  SHF.L.U32 R3, R5, 0x1f, RZ ;  /* 0x0000001f05037819 */ /* 0x000fe200000006ff */
[----:B0-----:R-:W-:-:S04]  /*18b0*/  ULEA UR7, UR8, UR7, 0x18 ;  /* 0x0000000708077291 */ /* 0x001fc8000f8ec03f */
[----:B------:R-:W-:-:S09]  /*18c0*/  ULEA UR8, UR5, UR7, 0x3 ;  /* 0x0000000705087291 */ /* 0x000fd2000f8e183f */
[----:B------:R0:W1:Y:S01]  /*18d0*/  SYNCS.PHASECHK.TRANS64.TRYWAIT P1, [UR8], R3 ;  /* 0x00000003ff0075a7 */ /* 0x0000620008020148 */
[----:B------:R-:W-:Y:S05]  /*18e0*/  @!P0 BRA `(.L_x_20) ;  /* 0x0000000000048947 */ /* 0x000fea0003800000 */
[----:B------:R-:W-:Y:S01]  /*18f0*/  BPT.TRAP 0x1 ;  /* 0x000000040000795c */ /* 0x000fe20000300000 */
.L_x_20:
[----:B-1----:R-:W-:Y:S05]  /*1900*/  @P1 BRA `(.L_x_21) ;  /* 0x0000000000081947 */ /* 0x002fea0003800000 */
[----:B------:R-:W1:Y:S02]  /*1910*/  SYNCS.PHASECHK.TRANS64.TRYWAIT P1, [UR8], R3 ;  /* 0x00000003ff0075a7 */ /* 0x000e640008020148 */
[----:B-1----:R-:W-:Y:S05]  /*1920*/  @!P1 BRA `(.L_x_22) ;  /* 0x0000003800109947 */ /* 0x002fea0003800000 */
.L_x_21:
[----:B------:R-:W-:Y:S01]  /*1930*/  ULEA UR12, UR5, UR45, 0xb ;  /* 0x0000002d050c7291 */ /* 0x000fe2000f8e583f */
[----:B------:R-:W-:Y:S01]  /*1940*/  WARPGROUP.ARRIVE ;  /* 0x00000000000079c5 */ /* 0x000fe20000000000 */
[----:B------:R-:W-:Y:S01]  /*1950*/  ULEA UR13, UR5, UR4, 0x9 ;  /* 0x00000004050d7291 */ /* 0x000fe2000f8e483f */
[----:B------:R-:W-:Y:S01]  /*1960*/  UMOV UR9, 0x40000040 ;  /* 0x4000004000097882 */ /* 0x000fe20000000000 */
[----:B------:R-:W-:-:S03]  /*1970*/  UMOV UR11, 0x40000040 ;  /* 0x40000040000b7882 */ /* 0x000fc60000000000 */
[----:B------:R-:W-:Y:S02]  /*1980*/  UMOV UR8, UR12 ;  /* 0x0000000c00087c82 */ /* 0x000fe40008000000 */
[----:B------:R-:W-:Y:S02]  /*1990*/  UMOV UR10, UR13 ;  /* 0x0000000d000a7c82 */ /* 0x000fe40008000000 */
[----:B------:R-:W-:Y:S01]  /*19a0*/  HGMMA.64x32x16.F32 R24, gdesc[UR8], R24, gsb0 ;  /* 0x00600000081879f0 */ /* 0x000fe20008000818 */
[----:B------:R-:W-:Y:S02]  /*19b0*/  UIADD3 UR8, UR12, 0x2, URZ ;  /* 0x000000020c087890 */ /* 0x000fe4000fffe03f */
[----:B------:R-:W-:Y:S01]  /*19c0*/  UIADD3 UR10, UR13, 0x2, URZ ;  /* 0x000000020d0a7890 */ /* 0x000fe2000fffe03f */
[----:B------:R-:W-:Y:S01]  /*19d0*/  UMOV UR9, 0x40000040 ;  /* 0x4000004000097882 */ /* 0x000fe20000000000 */
[----:B------:R-:W-:Y:S01]  /*19e0*/  UMOV UR11, 0x40000040 ;  /* 0x40000040000b7882 */ /* 0x000fe20000000000 */
[----:B------:R-:W-:-:S02]  /*19f0*/  WARPGROUP.DEPBAR.LE gsb0, 0x0 ;  /* 0x00008000000079c5 */ /* 0x000fc40000010000 */
        /* <DEDUP_REMOVED lines=46> */
[----:B------:R-:W-:Y:S01]  /*1ce0*/  BPT.TRAP 0x1 ;  /* 0x000000040000795c */ /* 0x000fe20000300000 */
.L_x_23:
[----:B------:R-:W-:Y:S01]  /*1cf0*/  ULEA UR7, UR6, UR7, 0x3 ;  /* 0x0000000706077291 */ /* 0x000fe2000f8e183f */
[----:B------:R-:W-:-:S03]  /*1d00*/  ISETP.GT.U32.AND P1, PT, R19, 0x1, PT ;  /* 0x000000011300780c */ /* 0x000fc60003f24070 */
[----:B------:R-:W-:-:S04]  /*1d10*/  UIADD3 UR7, UR7, 0x28, URZ ;  /* 0x0000002807077890 */ /* 0x000fc8000fffe03f */
[----:B------:R-:W-:-:S09]  /*1d20*/  UPRMT UR7, URZ, 0x654, UR7 ;  /* 0x000006543f077896 */ /* 0x000fd20008000007 */
[----:B------:R-:W-:Y:S01]  /*1d30*/  SYNCS.ARRIVE.TRANS64.RED.A1T0 RZ, [UR7], RZ ;  /* 0x000000ffffff79a7 */ /* 0x000fe20008100407 */
[----:B------:R-:W-:Y:S05]  /*1d40*/  @P1 BRA `(.L_x_24) ;  /* 0x0000000000041947 */ /* 0x000fea0003800000 */
[----:B------:R-:W-:Y:S01]  /*1d50*/  BPT.TRAP 0x1 ;  /* 0x000000040000795c */ /* 0x000fe20000300000 */
.L_x_24:
[----:B------:R-:W-:Y:S01]  /*1d60*/  UIADD3 UR5, UR5, 0x1, URZ ;  /* 0x0000000105057890 */ /* 0x000fe2000fffe03f */
[C---:B------:R-:W-:Y:S01]  /*1d70*/  ISETP.GT.AND P1, PT, R0.reuse, 0x1, PT ;  /* 0x000000010000780c */ /* 0x040fe20003f24270 */
[----:B------:R-:W-:Y:S01]  /*1d80*/  UIADD3 UR6, UR6, 0x1, URZ ;  /* 0x0000000106067890 */ /* 0x000fe2000fffe03f */
[----:B------:R-:W-:Y:S01]  /*1d90*/  VIADD R0, R0, 0xffffffff ;  /* 0xffffffff00007836 */ /* 0x000fe20000000000 */
[----:B------:R-:W-:Y:S02]  /*1da0*/  UISETP.NE.AND UP0, UPT, UR5, 0x5, UPT ;  /* 0x000000050500788c */ /* 0x000fe4000bf05270 */
[----:B------:R-:W-:Y:S02]  /*1db0*/  UISETP.NE.AND UP1, UPT, UR6, 0x5, UPT ;  /* 0x000000050600788c */ /* 0x000fe4000bf25270 */
[----:B------:R-:W-:Y:S02]  /*1dc0*/  USEL UR7, URZ, 0x1, UP0 ;  /* 0x000000013f077887 */ /* 0x000fe40008000000 */
[----:B------:R-:W-:-:S02]  /*1dd0*/  USEL UR5, UR5, URZ, UP0 ;  /* 0x0000003f05057287 */ /* 0x000fc40008000000 */
[----:B------:R-:W-:Y:S02]  /*1de0*/  USEL UR6, UR6, URZ, UP1 ;  /* 0x0000003f06067287 */ /* 0x000fe40008800000 */
[----:B------:R-:W-:Y:S01]  /*1df0*/  LOP3.LUT R5, R5, UR7, RZ, 0x3c, !PT ;  /* 0x0000000705057c12 */ /* 0x000fe2000f8e3cff */
[----:B------:R-:W-:Y:S09]  /*1e00*/  @P1 BRA `(.L_x_25) ;  /* 0xfffffff800941947 */ /* 0x000ff2000383ffff */
.L_x_18:
[----:B01----:R-:W0:Y:S02]  /*1e10*/  LDC R0, c[0x0][0x28c] ;  /* 0x0000a300ff007b82 */ /* 0x003e240000000800 */
[----:B0-----:R-:W-:-:S13]  /*1e20*/  ISETP.GE.AND P1, PT, R0, 0x1, PT ;  /* 0x000000010000780c */ /* 0x001fda0003f26270 */
[----:B------:R-:W-:Y:S05]  /*1e30*/  @!P1 BRA `(.L_x_26) ;  /* 0x0000000000409947 */ /* 0x000fea0003800000 */
[----:B------:R-:W-:Y:S05]  /*1e40*/  @!P0 BRA `(.L_x_27) ;  /* 0x0000000000048947 */ /* 0x000fea0003800000 */
[----:B------:R-:W-:Y:S01]  /*1e50*/  BPT.TRAP 0x1 ;  /* 0x000000040000795c */ /* 0x000fe20000300000 */
.L_x_27:
[----:B------:R-:W0:Y:S01]  /*1e60*/  S2UR UR7, SR_CgaCtaId ;  /* 0x00000000000779c3 */ /* 0x000e220000008800 */
[----:B------:R-:W-:Y:S01]  /*1e70*/  UIADD3 UR6, UR44, UR42, URZ ;  /* 0x0000002a2c067290 */ /* 0x000fe2000fffe03f */
[----:B------:R-:W-:-:S03]  /*1e80*/  ISETP.GT.U32.AND P0, PT, R19, 0x1, PT ;  /* 0x000000011300780c */ /* 0x000fc60003f04070 */
[----:B------:R-:W-:-:S04]  /*1e90*/  UIMAD.WIDE.U32 UR4, UR6, -0x33333333, URZ ;  /* 0xcccccccd060478a5 */ /* 0x000fc8000f8e003f */
[----:B------:R-:W-:-:S03]  /*1ea0*/  USHF.R.U32.HI UR4, URZ, 0x2, UR5 ;  /* 0x000000023f047899 */ /* 0x000fc60008011605 */
[----:B------:R-:W-:Y:S01]  /*1eb0*/  UMOV UR5, 0x400 ;  /* 0x0000040000057882 */ /* 0x000fe20000000000 */
[----:B------:R-:W-:Y:S02]  /*1ec0*/  UIMAD UR6, UR4, -0x5, UR6 ;  /* 0xfffffffb040678a4 */ /* 0x000fe4000f8e0206 */
[----:B0-----:R-:W-:-:S04]  /*1ed0*/  ULEA UR5, UR7, UR5, 0x18 ;  /* 0x0000000507057291 */ /* 0x001fc8000f8ec03f */
[----:B------:R-:W-:-:S04]  /*1ee0*/  ULEA UR6, UR6, UR5, 0x3 ;  /* 0x0000000506067291 */ /* 0x000fc8000f8e183f */
[----:B------:R-:W-:-:S04]  /*1ef0*/  UIADD3 UR6, UR6, 0x28, URZ ;  /* 0x0000002806067890 */ /* 0x000fc8000fffe03f */
[----:B------:R-:W-:-:S09]  /*1f00*/  UPRMT UR6, URZ, 0x654, UR6 ;  /* 0x000006543f067896 */ /* 0x000fd20008000006 */
[----:B------:R-:W-:Y:S01]  /*1f10*/  SYNCS.ARRIVE.TRANS64.RED.A1T0 RZ, [UR6], RZ ;  /* 0x000000ffffff79a7 */ /* 0x000fe20008100406 */
[----:B------:R-:W-:Y:S05]  /*1f20*/  @P0 BRA `(.L_x_26) ;  /* 0x0000000000040947 */ /* 0x000fea0003800000 */
[----:B------:R-:W-:Y:S01]  /*1f30*/  BPT.TRAP 0x1 ;  /* 0x000000040000795c */ /* 0x000fe20000300000 */
.L_x_26:
[----:B------:R-:W0:Y:S01]  /*1f40*/  LDC R4, c[0x0][0x288] ;  /* 0x0000a200ff047b82 */ /* 0x000e220000000800 */
[----:B------:R-:W-:Y:S01]  /*1f50*/  IMAD.SHL.U32 R3, R44, 0x20, RZ ;  /* 0x000000202c037824 */ /* 0x000fe200078e00ff */
[----:B------:R-:W-:Y:S01]  /*1f60*/  UIADD3 UR42, UR43, UR42, URZ ;  /* 0x0000002a2b2a7290 */ /* 0x000fe2000fffe03f */
[----:B------:R-:W-:Y:S01]  /*1f70*/  IMAD.SHL.U32 R7, R45, 0x80, RZ ;  /* 0x000000802d077824 */ /* 0x000fe200078e00ff */
[----:B------:R-:W-:Y:S01]  /*1f80*/  ULDC UR7, c[0x0][0x284] ;  /* 0x0000a10000077ab9 */ /* 0x000fe20000000800 */
[C---:B------:R-:W-:Y:S01]  /*1f90*/  IMAD.SHL.U32 R8, R18.reuse, 0x2, RZ ;  /* 0x0000000212087824 */ /* 0x040fe200078e00ff */
[----:B------:R-:W-:Y:S01]  /*1fa0*/  UISETP.GT.U32.AND UP0, UPT, UR42, 0x4, UPT ;  /* 0x000000042a00788c */ /* 0x000fe2000bf04070 */
[----:B------:R-:W-:Y:S01]  /*1fb0*/  LOP3.LUT R0, R18, 0x3, RZ, 0xc0, !PT ;  /* 0x0000000312007812 */ /* 0x000fe200078ec0ff */
[----:B------:R-:W-:Y:S01]  /*1fc0*/  UISETP.GE.U32.AND UP1, UPT, UR43, 0x5, UPT ;  /* 0x000000052b00788c */ /* 0x000fe2000bf26070 */
[----:B------:R-:W-:Y:S01]  /*1fd0*/  SHF.R.S32.HI R13, RZ, 0x1f, R43 ;  /* 0x0000001fff0d7819 */ /* 0x000fe2000001142b */
[----:B------:R-:W-:Y:S01]  /*1fe0*/  UISETP.LT.U32.AND UP0, UPT, UR43, 0x5, UP0 ;  /* 0x000000052b00788c */ /* 0x000fe20008701070 */
[----:B------:R-:W-:Y:S01]  /*1ff0*/  LOP3.LUT R8, R3, 0x6, R8, 0xf8, !PT ;  /* 0x0000000603087812 */ /* 0x000fe200078ef808 */
[----:B------:R-:W-:Y:S01]  /*2000*/  ULDC.64 UR8, c[0x0][0x5d0] ;  /* 0x0001740000087ab9 */ /* 0x000fe20000000a00 */
[----:B------:R-:W-:-:S02]  /*2010*/  UIMAD.WIDE.U32 UR4, UR42, -0x33333333, URZ ;  /* 0xcccccccd2a0478a5 */ /* 0x000fc4000f8e003f */
[----:B------:R-:W-:Y:S01]  /*2020*/  USEL UR6, URZ, 0x1, !UP0 ;  /* 0x000000013f067887 */ /* 0x000fe2000c000000 */
[----:B------:R-:W-:Y:S01]  /*2030*/  SHF.R.S32.HI R9, RZ, 0x1f, R8 ;  /* 0x0000001fff097819 */ /* 0x000fe20000011408 */
[----:B------:R-:W-:Y:S02]  /*2040*/  USHF.R.U32.HI UR4, URZ, 0x2, UR5 ;  /* 0x000000023f047899 */ /* 0x000fe40008011605 */
[----:B------:R-:W-:Y:S02]  /*2050*/  ULOP3.LUT UR40, UR40, UR6, URZ, 0x3c, !UPT ;  /* 0x0000000628287292 */ /* 0x000fe4000f8e3c3f */
[----:B------:R-:W-:Y:S02]  /*2060*/  UIMAD UR42, UR4, -0x5, UR42 ;  /* 0xfffffffb042a78a4 */ /* 0x000fe4000f8e022a */
[----:B------:R-:W-:Y:S01]  /*2070*/  @UP1 ULOP3.LUT UR40, UR40, 0x1, UR4, 0x78, !UPT ;  /* 0x0000000128281892 */ /* 0x000fe2000f8e7804 */
[----:B0-----:R-:W-:Y:S01]  /*2080*/  ISETP.GE.AND P0, PT, R3, R4, PT ;  /* 0x000000040300720c */ /* 0x001fe20003f06270 */
[----:B------:R-:W-:-:S02]  /*2090*/  IMAD R0, R0, -0x2, R4 ;  /* 0xfffffffe00007824 */ /* 0x000fc400078e0204 */
[----:B------:R-:W-:Y:S01]  /*20a0*/  IMAD R4, R13, UR8, RZ ;  /* 0x000000080d047c24 */ /* 0x000fe2000f8e02ff */
[----:B------:R-:W-:Y:S01]  /*20b0*/  ISETP.GE.OR P0, PT, R7, UR7, P0 ;  /* 0x0000000707007c0c */ /* 0x000fe20008706670 */
[----:B------:R-:W-:Y:S02]  /*20c0*/  IMAD.IADD R56, R0, 0x1, -R3 ;  /* 0x0000000100387824 */ /* 0x000fe400078e0a03 */
[C---:B------:R-:W-:Y:S02]  /*20d0*/  IMAD R11, R43.reuse, UR9, R4 ;  /* 0x000000092b0b7c24 */ /* 0x040fe4000f8e0204 */
[----:B------:R-:W-:-:S04]  /*20e0*/  IMAD.WIDE.U32 R4, R43, UR8, R8 ;  /* 0x000000082b047c25 */ /* 0x000fc8000f8e0008 */
[----:B------:R-:W-:Y:S02]  /*20f0*/  IMAD.IADD R5, R5, 0x1, R11 ;  /* 0x0000000105057824 */ /* 0x000fe400078e020b */
[----:B------:R-:W-:Y:S02]  /*2100*/  IMAD.MOV.U32 R0, RZ, RZ, -0x1 ;  /* 0xffffffffff007424 */ /* 0x000fe400078e00ff */
[----:B------:R-:W-:Y:S05]  /*2110*/  @P0 BRA `(.L_x_28) ;  /* 0x0000001000a40947 */ /* 0x000fea0003800000 */
[----:B------:R-:W0:Y:S01]  /*2120*/  LDC.64 R50, c[0x0][0x5c8] ;  /* 0x00017200ff327b82 */ /* 0x000e220000000a00 */
[----:B-----5:R-:W-:Y:S01]  /*2130*/  FSETP.NEU.AND P0, PT, R41, RZ, PT ;  /* 0x000000ff2900720b */ /* 0x020fe20003f0d000 */
[----:B------:R-:W-:Y:S01]  /*2140*/  IMAD.WIDE R14, R45, 0x80, R22 ;  /* 0x000000802d0e7825 */ /* 0x000fe200078e0216 */
[----:B------:R-:W-:Y:S01]  /*2150*/  ISETP.GT.AND P1, PT, R56, RZ, PT ;  /* 0x000000ff3800720c */ /* 0x000fe20003f24270 */
[----:B------:R-:W-:Y:S02]  /*2160*/  BSSY B0, `(.L_x_28) ;  /* 0x0000124000007945 */ /* 0x000fe40003800000 */
[----:B------:R-:W-:-:S05]  /*2170*/  IMAD.IADD R3, R42, 0x1, -R7 ;  /* 0x000000012a037824 */ /* 0x000fca00078e0a07 */
[----:B------:R-:W-:Y:S01]  /*2180*/  ISETP.GT.AND P3, PT, R3, RZ, P1 ;  /* 0x000000ff0300720c */ /* 0x000fe20000f64270 */
[-C--:B0-----:R-:W-:Y:S02]  /*2190*/  IMAD R6, R15, R50.reuse, RZ ;  /* 0x000000320f067224 */ /* 0x081fe400078e02ff */
[----:B------:R-:W-:-:S04]  /*21a0*/  IMAD.WIDE.U32 R20, R14, R50, R4 ;  /* 0x000000320e147225 */ /* 0x000fc800078e0004 */
[----:B------:R-:W-:-:S04]  /*21b0*/  IMAD R5, R14, R51, R6 ;  /* 0x000000330e057224 */ /* 0x000fc800078e0206 */
[----:B------:R-:W-:Y:S01]  /*21c0*/  IMAD.IADD R57, R21, 0x1, R5 ;  /* 0x0000000115397824 */ /* 0x000fe200078e0205 */
[----:B------:R-:W-:Y:S06]  /*21d0*/  @!P0 BRA `(.L_x_29) ;  /* 0x0000000c00388947 */ /* 0x000fec0003800000 */
[----:B------:R-:W0:Y:S01]  /*21e0*/  LDC.64 R48, c[0x0][0x5b8] ;  /* 0x00016e00ff307b82 */ /* 0x000e220000000a00 */
[----:B------:R-:W-:-:S07]  /*21f0*/  ULDC.64 UR4, c[0x0][0x5c0] ;  /* 0x0001700000047ab9 */ /* 0x000fce0000000a00 */
[----:B------:R-:W1:Y:S08]  /*2200*/  LDC.64 R52, c[0x0][0x5b0] ;  /* 0x00016c00ff347b82 */ /* 0x000e700000000a00 */
[----:B------:R-:W2:Y:S01]  /*2210*/  LDC.64 R54, c[0x0][0x5a8] ;  /* 0x00016a00ff367b82 */ /* 0x000ea20000000a00 */
[-C--:B0-----:R-:W-:Y:S02]  /*2220*/  IMAD R4, R13, R48.reuse, RZ ;  /* 0x000000300d047224 */ /* 0x081fe400078e02ff */
[----:B------:R-:W-:-:S04]  /*2230*/  IMAD.WIDE.U32 R44, R43, R48, R8 ;  /* 0x000000302b2c7225 */ /* 0x000fc800078e0008 */
[----:B------:R-:W-:Y:S02]  /*2240*/  IMAD R47, R43, R49, R4 ;  /* 0x000000312b2f7224 */ /* 0x000fe400078e0204 */
[-C--:B-1----:R-:W-:Y:S02]  /*2250*/  IMAD R4, R15, R52.reuse, RZ ;  /* 0x000000340f047224 */ /* 0x082fe400078e02ff */
[----:B------:R-:W-:Y:S02]  /*2260*/  IMAD.IADD R11, R45, 0x1, R47 ;  /* 0x000000012d0b7824 */ /* 0x000fe400078e022f */
[----:B------:R-:W-:Y:S02]  /*2270*/  IMAD.MOV.U32 R10, RZ, RZ, R44 ;  /* 0x000000ffff0a7224 */ /* 0x000fe400078e002c */
[C---:B------:R-:W-:Y:S02]  /*2280*/  IMAD R49, R14.reuse, R53, R4 ;  /* 0x000000350e317224 */ /* 0x040fe400078e0204 */
[----:B------:R-:W-:-:S04]  /*2290*/  IMAD.WIDE.U32 R4, R14, R52, R10 ;  /* 0x000000340e047225 */ /* 0x000fc800078e000a */
[----:B------:R-:W-:Y:S01]  /*22a0*/  IMAD.IADD R5, R5, 0x1, R49 ;  /* 0x0000000105057824 */ /* 0x000fe200078e0231 */
[----:B--2---:R-:W-:-:S04]  /*22b0*/  LEA R6, P0, R4, R54, 0x1 ;  /* 0x0000003604067211 */ /* 0x004fc800078008ff */
[----:B------:R-:W-:-:S05]  /*22c0*/  LEA.HI.X R7, R4, R55, R5, 0x1, P0 ;  /* 0x0000003704077211 */ /* 0x000fca00000f0c05 */
[----:B------:R0:W2:Y:S01]  /*22d0*/  @P3 LDG.E.LTC128B.U16 R21, desc[UR36][R6.64] ;  /* 0x0000002406153981 */ /* 0x0000a2000c1e1520 */
[----:B------:R-:W-:Y:S01]  /*22e0*/  IMAD.WIDE.U32 R12, R14, R52, R8 ;  /* 0x000000340e0c7225 */ /* 0x000fe200078e0008 */
[----:B------:R-:W-:Y:S03]  /*22f0*/  BSSY B1, `(.L_x_30) ;  /* 0x0000013000017945 */ /* 0x000fe60003800000 */
[----:B------:R-:W-:Y:S02]  /*2300*/  IMAD.IADD R13, R49, 0x1, R13 ;  /* 0x00000001310d7824 */ /* 0x000fe400078e020d */
[----:B------:R-:W-:-:S04]  /*2310*/  IMAD.WIDE.U32 R12, R43, R48, R12 ;  /* 0x000000302b0c7225 */ /* 0x000fc800078e000c */
[----:B0-----:R-:W-:Y:S01]  /*2320*/  IMAD.IADD R7, R47, 0x1, R13 ;  /* 0x000000012f077824 */ /* 0x001fe200078e020d */
[----:B------:R-:W-:Y:S02]  /*2330*/  LEA R6, P4, R12, R54, 0x1 ;  /* 0x000000360c067211 */ /* 0x000fe400078808ff */
[----:B------:R-:W-:Y:S02]  /*2340*/  SHF.L.U64.HI R13, R52, 0x3, R53 ;  /* 0x00000003340d7819 */ /* 0x000fe40000010235 */
[----:B------:R-:W-:Y:S01]  /*2350*/  LEA.HI.X R7, R12, R55, R7, 0x1, P4 ;  /* 0x000000370c077211 */ /* 0x000fe200020f0c07 */
[----:B------:R-:W-:Y:S02]  /*2360*/  IMAD.SHL.U32 R12, R52, 0x8, RZ ;  /* 0x00000008340c7824 */ /* 0x000fe400078e00ff */
[----:B--2---:R-:W-:-:S05]  /*2370*/  HADD2.F32 R4, -RZ, R21.H0_H0 ;  /* 0x20000015ff047230 */ /* 0x004fca0000004100 */
[----:B------:R-:W-:Y:S01]  /*2380*/  FMUL R5, R4, R41 ;  /* 0x0000002904057220 */ /* 0x000fe20000400000 */
[----:B------:R-:W-:-:S03]  /*2390*/  LEA R4, P0, R20, UR4, 0x1 ;  /* 0x0000000414047c11 */ /* 0x000fc6000f8008ff */
[----:B------:R-:W-:Y:S01]  /*23a0*/  FFMA R24, R24, R40, R5 ;  /* 0x0000002818187223 */ /* 0x000fe20000000005 */
[----:B------:R-:W-:Y:S02]  /*23b0*/  LEA.HI.X R5, R20, UR5, R57, 0x1, P0 ;  /* 0x0000000514057c11 */ /* 0x000fe400080f0c39 */
[----:B------:R-:W-:Y:S02]  /*23c0*/  ISETP.GT.AND P0, PT, R56, 0x1, PT ;  /* 0x000000013800780c */ /* 0x000fe40003f04270 */
[----:B------:R-:W-:Y:S02]  /*23d0*/  F2FP.F16.F32.PACK_AB R24, RZ, R24 ;  /* 0x00000018ff18723e */ /* 0x000fe400000000ff */
[----:B------:R-:W-:-:S03]  /*23e0*/  ISETP.GT.AND P2, PT, R3, RZ, P0 ;  /* 0x000000ff0300720c */ /* 0x000fc60000744270 */
[----:B------:R0:W-:Y:S10]  /*23f0*/  @P3 STG.E.U16 desc[UR36][R4.64], R24 ;  /* 0x0000001804003986 */ /* 0x0001f4000c101524 */
[----:B------:R-:W-:Y:S05]  /*2400*/  @!P2 BRA `(.L_x_31) ;  /* 0x000000000004a947 */ /* 0x000fea0003800000 */
[----:B------:R1:W5:Y:S02]  /*2410*/  LDG.E.LTC128B.U16 R21, desc[UR36][R6.64+0x2] ;  /* 0x0000022406157981 */ /* 0x000364000c1e1520 */
.L_x_31:
[----:B------:R-:W-:Y:S05]  /*2420*/  BSYNC B1 ;  /* 0x0000000000017941 */ /* 0x000fea0003800000 */
.L_x_30:
[----:B-----5:R-:W-:Y:S01]  /*2430*/  HADD2.F32 R10, -RZ, R21.H0_H0 ;  /* 0x20000015ff0a7230 */ /* 0x020fe20000004100 */
[----:B------:R-:W-:Y:S01]  /*2440*/  ISETP.GT.AND P1, PT, R3, 0x8, P1 ;  /* 0x000000080300780c */ /* 0x000fe20000f24270 */
[----:B------:R-:W-:-:S04]  /*2450*/  IMAD.WIDE.U32 R14, R14, R52, R12 ;  /* 0x000000340e0e7225 */ /* 0x000fc800078e000c */
[----:B------:R-:W-:Y:S01]  /*2460*/  FMUL R10, R10, R41 ;  /* 0x000000290a0a7220 */ /* 0x000fe20000400000 */
[----:B------:R-:W-:Y:S01]  /*2470*/  IMAD.IADD R49, R49, 0x1, R15 ;  /* 0x0000000131317824 */ /* 0x000fe200078e020f */
[----:B------:R-:W-:Y:S02]  /*2480*/  IADD3 R44, P3, R44, R14, RZ ;  /* 0x0000000e2c2c7210 */ /* 0x000fe40007f7e0ff */
[----:B------:R-:W-:-:S03]  /*2490*/  FFMA R10, R25, R40, R10 ;  /* 0x00000028190a7223 */ /* 0x000fc6000000000a */
[----:B------:R-:W-:Y:S01]  /*24a0*/  IMAD.X R11, R49, 0x1, R11, P3 ;  /* 0x00000001310b7824 */ /* 0x000fe200018e060b */
[C---:B------:R-:W-:Y:S02]  /*24b0*/  LEA R12, P3, R44.reuse, R54, 0x1 ;  /* 0x000000362c0c7211 */ /* 0x040fe400078608ff */
[----:B------:R-:W-:Y:S02]  /*24c0*/  F2FP.F16.F32.PACK_AB R10, RZ, R10 ;  /* 0x0000000aff0a723e */ /* 0x000fe400000000ff */
[----:B------:R-:W-:Y:S02]  /*24d0*/  LEA.HI.X R13, R44, R55, R11, 0x1, P3 ;  /* 0x000000372c0d7211 */ /* 0x000fe400018f0c0b */
[----:B------:R-:W-:-:S05]  /*24e0*/  PRMT R20, R10, 0x7610, R20 ;  /* 0x000076100a147816 */ /* 0x000fca0000000014 */
[----:B------:R2:W-:Y:S04]  /*24f0*/  @P2 STG.E.U16 desc[UR36][R4.64+0x2], R20 ;  /* 0x0000021404002986 */ /* 0x0005e8000c101524 */
[----:B------:R-:W3:Y:S01]  /*2500*/  @P1 LDG.E.LTC128B.U16 R21, desc[UR36][R12.64] ;  /* 0x000000240c151981 */ /* 0x000ee2000c1e1520 */
[----:B------:R-:W-:Y:S01]  /*2510*/  IADD3 R14, P2, R8, R14, RZ ;  /* 0x0000000e080e7210 */ /* 0x000fe20007f5e0ff */
[----:B------:R-:W-:Y:S01]  /*2520*/  BSSY B1, `(.L_x_32) ;  /* 0x0000011000017945 */ /* 0x000fe20003800000 */
[C---:B------:R-:W-:Y:S02]  /*2530*/  SHF.L.U64.HI R11, R50.reuse, 0x4, R51 ;  /* 0x00000004320b7819 */ /* 0x040fe40000010233 */
[----:B------:R-:W-:Y:S01]  /*2540*/  ISETP.GT.AND P0, PT, R3, 0x8, P0 ;  /* 0x000000080300780c */ /* 0x000fe20000704270 */
[----:B------:R-:W-:Y:S01]  /*2550*/  IMAD.X R15, R9, 0x1, R49, P2 ;  /* 0x00000001090f7824 */ /* 0x000fe200010e0631 */
[----:B------:R-:W-:Y:S01]  /*2560*/  LEA R10, P2, R50, R4, 0x4 ;  /* 0x00000004320a7211 */ /* 0x000fe200078420ff */
[----:B------:R-:W-:-:S04]  /*2570*/  IMAD.WIDE.U32 R14, R43, R48, R14 ;  /* 0x000000302b0e7225 */ /* 0x000fc800078e000e */
[----:B------:R-:W-:Y:S02]  /*2580*/  IMAD.X R11, R11, 0x1, R5, P2 ;  /* 0x000000010b0b7824 */ /* 0x000fe400010e0605 */
[----:B------:R-:W-:Y:S02]  /*2590*/  IMAD.IADD R15, R47, 0x1, R15 ;  /* 0x000000012f0f7824 */ /* 0x000fe400078e020f */
[----:B---3--:R-:W-:-:S05]  /*25a0*/  HADD2.F32 R8, -RZ, R21.H0_H0 ;  /* 0x20000015ff087230 */ /* 0x008fca0000004100 */
[----:B------:R-:W-:Y:S01]  /*25b0*/  FMUL R9, R8, R41 ;  /* 0x0000002908097220 */ /* 0x000fe20000400000 */
[----:B------:R-:W-:-:S03]  /*25c0*/  LEA R8, P3, R14, R54, 0x1 ;  /* 0x000000360e087211 */ /* 0x000fc600078608ff */
[----:B------:R-:W-:-:S05]  /*25d0*/  FFMA R9, R26, R40, R9 ;  /* 0x000000281a097223 */ /* 0x000fca0000000009 */
[----:B------:R-:W-:Y:S02]  /*25e0*/  F2FP.F16.F32.PACK_AB R12, RZ, R9 ;  /* 0x00000009ff0c723e */ /* 0x000fe400000000ff */
[----:B------:R-:W-:-:S03]  /*25f0*/  LEA.HI.X R9, R14, R55, R15, 0x1, P3 ;  /* 0x000000370e097211 */ /* 0x000fc600018f0c0f */
[----:B------:R2:W-:Y:S01]  /*2600*/  @P1 STG.E.U16 desc[UR36][R10.64], R12 ;  /* 0x0000000c0a001986 */ /* 0x0005e2000c101524 */
[----:B------:R-:W-:Y:S05]  /*2610*/  @!P0 BRA `(.L_x_33) ;  /* 0x0000000000048947 */ /* 0x000fea0003800000 */
[----:B------:R3:W5:Y:S02]  /*2620*/  LDG.E.LTC128B.U16 R21, desc[UR36][R8.64+0x2] ;  /* 0x0000022408157981 */ /* 0x000764000c1e1520 */
.L_x_33:
[----:B------:R-:W-:Y:S05]  /*2630*/  BSYNC B1 ;  /* 0x0000000000017941 */ /* 0x000fea0003800000 */
.L_x_32:
[----:B--2--5:R-:W-:Y:S01]  /*2640*/  HADD2.F32 R12, -RZ, R21.H0_H0 ;  /* 0x20000015ff0c7230 */ /* 0x024fe20000004100 */
[----:B------:R-:W-:Y:S01]  /*2650*/  ISETP.GT.AND P1, PT, R56, 0x8, PT ;  /* 0x000000083800780c */ /* 0x000fe20003f24270 */
[----:B------:R-:W-:Y:S03]  /*2660*/  BSSY B1, `(.L_x_34) ;  /* 0x0000008000017945 */ /* 0x000fe60003800000 */
[----:B------:R-:W-:Y:S01]  /*2670*/  FMUL R12, R12, R41 ;  /* 0x000000290c0c7220 */ /* 0x000fe20000400000 */
[----:B------:R-:W-:-:S03]  /*2680*/  ISETP.GT.AND P2, PT, R3, RZ, P1 ;  /* 0x000000ff0300720c */ /* 0x000fc60000f44270 */
[----:B------:R-:W-:-:S05]  /*2690*/  FFMA R12, R27, R40, R12 ;  /* 0x000000281b0c7223 */ /* 0x000fca000000000c */
[----:B------:R-:W-:-:S05]  /*26a0*/  F2FP.F16.F32.PACK_AB R12, RZ, R12 ;  /* 0x0000000cff0c723e */ /* 0x000fca00000000ff */
[----:B------:R2:W-:Y:S01]  /*26b0*/  @P0 STG.E.U16 desc[UR36][R10.64+0x2], R12 ;  /* 0x0000020c0a000986 */ /* 0x0005e2000c101524 */
[----:B------:R-:W-:Y:S05]  /*26c0*/  @!P2 BRA `(.L_x_35) ;  /* 0x000000000004a947 */ /* 0x000fea0003800000 */
[----:B------:R4:W5:Y:S02]  /*26d0*/  LDG.E.LTC128B.U16 R21, desc[UR36][R6.64+0x10] ;  /* 0x0000102406157981 */ /* 0x000964000c1e1520 */
.L_x_35:
[----:B------:R-:W-:Y:S05]  /*26e0*/  BSYNC B1 ;  /* 0x0000000000017941 */ /* 0x000fea0003800000 */
.L_x_34:
        /* <DEDUP_REMOVED lines=10> */
.L_x_37:
[----:B------:R-:W-:Y:S05]  /*2790*/  BSYNC B1 ;  /* 0x0000000000017941 */ /* 0x000fea0003800000 */
.L_x_36:
[----:B-----5:R-:W-:Y:S01]  /*27a0*/  HADD2.F32 R12, -RZ, R21.H0_H0 ;  /* 0x20000015ff0c7230 */ /* 0x020fe20000004100 */
[----:B------:R-:W-:Y:S01]  /*27b0*/  ISETP.GT.AND P1, PT, R3, 0x8, P1 ;  /* 0x000000080300780c */ /* 0x000fe20000f24270 */
[----:B------:R-:W-:Y:S03]  /*27c0*/  BSSY B1, `(.L_x_38) ;  /* 0x0000007000017945 */ /* 0x000fe60003800000 */
[----:B------:R-:W-:-:S04]  /*27d0*/  FMUL R12, R12, R41 ;  /* 0x000000290c0c7220 */ /* 0x000fc80000400000 */
[----:B------:R-:W-:-:S05]  /*27e0*/  FFMA R12, R29, R40, R12 ;  /* 0x000000281d0c7223 */ /* 0x000fca000000000c */
[----:B------:R-:W-:-:S05]  /*27f0*/  F2FP.F16.F32.PACK_AB R12, RZ, R12 ;  /* 0x0000000cff0c723e */ /* 0x000fca00000000ff */
[----:B------:R0:W-:Y:S01]  /*2800*/  @P3 STG.E.U16 desc[UR36][R4.64+0x12], R12 ;  /* 0x0000120c04003986 */ /* 0x0001e2000c101524 */
[----:B------:R-:W-:Y:S05]  /*2810*/  @!P1 BRA `(.L_x_39) ;  /* 0x0000000000049947 */ /* 0x000fea0003800000 */
[----:B------:R0:W5:Y:S02]  /*2820*/  LDG.E.LTC128B.U16 R21, desc[UR36][R8.64+0x10] ;  /* 0x0000102408157981 */ /* 0x000164000c1e1520 */
.L_x_39:
[----:B------:R-:W-:Y:S05]  /*2830*/  BSYNC B1 ;  /* 0x0000000000017941 */ /* 0x000fea0003800000 */
.L_x_38:
[----:B0----5:R-:W-:Y:S01]  /*2840*/  HADD2.F32 R12, -RZ, R21.H0_H0 ;  /* 0x20000015ff0c7230 */ /* 0x021fe20000004100 */
[----:B------:R-:W-:Y:S01]  /*2850*/  ISETP.GT.AND P0, PT, R3, 0x8, P0 ;  /* 0x000000080300780c */ /* 0x000fe20000704270 */
[----:B------:R-:W-:Y:S03]  /*2860*/  BSSY B1, `(.L_x_40) ;  /* 0x0000007000017945 */ /* 0x000fe60003800000 */
[----:B--2---:R-:W-:-:S04]  /*2870*/  FMUL R13, R12, R41 ;  /* 0x000000290c0d7220 */ /* 0x004fc80000400000 */
[----:B------:R-:W-:-:S05]  /*2880*/  FFMA R13, R30, R40, R13 ;  /* 0x000000281e0d7223 */ /* 0x000fca000000000d */
[----:B------:R-:W-:-:S05]  /*2890*/  F2FP.F16.F32.PACK_AB R13, RZ, R13 ;  /* 0x0000000dff0d723e */ /* 0x000fca00000000ff */
[----:B------:R0:W-:Y:S01]  /*28a0*/  @P1 STG.E.U16 desc[UR36][R10.64+0x10], R13 ;  /* 0x0000100d0a001986 */ /* 0x0001e2000c101524 */
[----:B------:R-:W-:Y:S05]  /*28b0*/  @!P0 BRA `(.L_x_41) ;  /* 0x0000000000048947 */ /* 0x000fea0003800000 */
[----:B------:R2:W5:Y:S02]  /*28c0*/  LDG.E.LTC128B.U16 R21, desc[UR36][R8.64+0x12] ;  /* 0x0000122408157981 */ /* 0x000564000c1e1520 */
.L_x_41:
[----:B------:R-:W-:Y:S05]  /*28d0*/  BSYNC B1 ;  /* 0x0000000000017941 */ /* 0x000fea0003800000 */
.L_x_40:
[----:B-----5:R-:W-:Y:S01]  /*28e0*/  HADD2.F32 R12, -RZ, R21.H0_H0 ;  /* 0x20000015ff0c7230 */ /* 0x020fe20000004100 */
        /* <DEDUP_REMOVED lines=9> */
.L_x_43:
[----:B------:R-:W-:Y:S05]  /*2980*/  BSYNC B1 ;  /* 0x0000000000017941 */ /* 0x000fea0003800000 */
.L_x_42:
[----:B0----5:R-:W-:Y:S01]  /*2990*/  HADD2.F32 R12, -RZ, R21.H0_H0 ;  /* 0x20000015ff0c7230 */ /* 0x021fe20000004100 */
        /* <DEDUP_REMOVED lines=9> */
.L_x_45:
[----:B------:R-:W-:Y:S05]  /*2a30*/  BSYNC B1 ;  /* 0x0000000000017941 */ /* 0x000fea0003800000 */
.L_x_44:
        /* <DEDUP_REMOVED lines=9> */
.L_x_47:
[----:B------:R-:W-:Y:S05]  /*2ad0*/  BSYNC B1 ;  /* 0x0000000000017941 */ /* 0x000fea0003800000 */
.L_x_46:
[----:B0----5:R-:W-:Y:S01]  /*2ae0*/  HADD2.F32 R12, -RZ, R21.H0_H0 ;  /* 0x20000015ff0c7230 */ /* 0x021fe20000004100 */
        /* <DEDUP_REMOVED lines=8> */
.L_x_49:
[----:B------:R-:W-:Y:S05]  /*2b70*/  BSYNC B1 ;  /* 0x0000000000017941 */ /* 0x000fea0003800000 */
.L_x_48:
        /* <DEDUP_REMOVED lines=10> */
.L_x_51:
[----:B------:R-:W-:Y:S05]  /*2c20*/  BSYNC B1 ;  /* 0x0000000000017941 */ /* 0x000fea0003800000 */
.L_x_50:
        /* <DEDUP_REMOVED lines=10> */
.L_x_53:
[----:B------:R-:W-:Y:S05]  /*2cd0*/  BSYNC B1 ;  /* 0x0000000000017941 */ /* 0x000fea0003800000 */
.L_x_52:
[----:B01--45:R-:W-:Y:S01]  /*2ce0*/  HADD2.F32 R6, -RZ, R21.H0_H0 ;  /* 0x20000015ff067230 */ /* 0x033fe20000004100 */
        /* <DEDUP_REMOVED lines=8> */
.L_x_55:
[----:B------:R-:W-:Y:S05]  /*2d70*/  BSYNC B1 ;  /* 0x0000000000017941 */ /* 0x000fea0003800000 */
.L_x_54:
[----:B0----5:R-:W-:Y:S01]  /*2d80*/  HADD2.F32 R4, -RZ, R21.H0_H0 ;  /* 0x20000015ff047230 */ /* 0x021fe20000004100 */
[----:B------:R-:W-:Y:S01]  /*2d90*/  ISETP.GT.AND P0, PT, R3, 0x8, P0 ;  /* 0x000000080300780c */ /* 0x000fe20000704270 */
[----:B------:R-:W-:Y:S03]  /*2da0*/  BSSY B1, `(.L_x_56) ;  /* 0x000000a000017945 */ /* 0x000fe60003800000 */
[----:B------:R-:W-:Y:S01]  /*2db0*/  FMUL R5, R4, R41 ;  /* 0x0000002904057220 */ /* 0x000fe20000400000 */
[----:B------:R-:W-:-:S03]  /*2dc0*/  @P1 IMAD.MOV.U32 R4, RZ, RZ, R10 ;  /* 0x000000ffff041224 */ /* 0x000fc600078e000a */
[----:B------:R-:W-:-:S05]  /*2dd0*/  FFMA R5, R38, R40, R5 ;  /* 0x0000002826057223 */ /* 0x000fca0000000005 */
[----:B------:R-:W-:-:S04]  /*2de0*/  F2FP.F16.F32.PACK_AB R5, RZ, R5 ;  /* 0x00000005ff05723e */ /* 0x000fc800000000ff */
[----:B------:R-:W-:Y:S01]  /*2df0*/  PRMT R6, R5, 0x7610, R6 ;  /* 0x0000761005067816 */ /* 0x000fe20000000006 */
[----:B------:R-:W-:-:S05]  /*2e00*/  @P1 IMAD.MOV.U32 R5, RZ, RZ, R11 ;  /* 0x000000ffff051224 */ /* 0x000fca00078e000b */
[----:B------:R0:W-:Y:S01]  /*2e10*/  @P1 STG.E.U16 desc[UR36][R4.64+0x30], R6 ;  /* 0x0000300604001986 */ /* 0x0001e2000c101524 */
[----:B------:R-:W-:Y:S05]  /*2e20*/  @!P0 BRA `(.L_x_57) ;  /* 0x0000000000048947 */ /* 0x000fea0003800000 */
[----:B------:R4:W5:Y:S02]  /*2e30*/  LDG.E.LTC128B.U16 R21, desc[UR36][R8.64+0x32] ;  /* 0x0000322408157981 */ /* 0x000964000c1e1520 */
.L_x_57:
[----:B------:R-:W-:Y:S05]  /*2e40*/  BSYNC B1 ;  /* 0x0000000000017941 */ /* 0x000fea0003800000 */
.L_x_56:
[----:B------:R-:W-:Y:S05]  /*2e50*/  @!P0 BRA `(.L_x_58) ;  /* 0x0000000400508947 */ /* 0x000fea0003800000 */
[----:B0----5:R-:W-:-:S05]  /*2e60*/  HADD2.F32 R4, -RZ, R21.H0_H0 ;  /* 0x20000015ff047230 */ /* 0x021fca0000004100 */
[----:B------:R-:W-:-:S04]  /*2e70*/  FMUL R4, R4, R41 ;  /* 0x0000002904047220 */ /* 0x000fc80000400000 */
[----:B------:R-:W-:-:S05]  /*2e80*/  FFMA R4, R39, R40, R4 ;  /* 0x0000002827047223 */ /* 0x000fca0000000004 */
[----:B------:R-:W-:-:S05]  /*2e90*/  F2FP.F16.F32.PACK_AB R4, RZ, R4 ;  /* 0x00000004ff04723e */ /* 0x000fca00000000ff */
[----:B------:R0:W-:Y:S01]  /*2ea0*/  STG.E.U16 desc[UR36][R10.64+0x32], R4 ;  /* 0x000032040a007986 */ /* 0x0001e2000c101524 */
[----:B------:R-:W-:Y:S05]  /*2eb0*/  BRA `(.L_x_58) ;  /* 0x0000000400387947 */ /* 0x000fea0003800000 */
.L_x_29:
[----:B------:R-:W-:Y:S01]  /*2ec0*/  ISETP.GT.AND P2, PT, R56, 0x1, PT ;  /* 0x000000013800780c */ /* 0x000fe20003f44270 */
[----:B------:R-:W-:Y:S01]  /*2ed0*/  ULDC.64 UR4, c[0x0][0x5c0] ;  /* 0x0001700000047ab9 */ /* 0x000fe20000000a00 */
[-C--:B------:R-:W-:Y:S01]  /*2ee0*/  FMUL R24, R24, R40.reuse ;  /* 0x0000002818187220 */ /* 0x080fe20000400000 */
[----:B------:R-:W-:Y:S01]  /*2ef0*/  LEA R4, P4, R20, UR4, 0x1 ;  /* 0x0000000414047c11 */ /* 0x000fe2000f8808ff */
[-C--:B------:R-:W-:Y:S01]  /*2f00*/  FMUL R25, R25, R40.reuse ;  /* 0x0000002819197220 */ /* 0x080fe20000400000 */
[----:B------:R-:W-:Y:S01]  /*2f10*/  ISETP.GT.AND P0, PT, R3, RZ, P2 ;  /* 0x000000ff0300720c */ /* 0x000fe20001704270 */
[----:B------:R-:W-:Y:S01]  /*2f20*/  FMUL R26, R26, R40 ;  /* 0x000000281a1a7220 */ /* 0x000fe20000400000 */
[----:B------:R-:W-:Y:S01]  /*2f30*/  F2FP.F16.F32.PACK_AB R24, RZ, R24 ;  /* 0x00000018ff18723e */ /* 0x000fe200000000ff */
[-C--:B------:R-:W-:Y:S01]  /*2f40*/  FMUL R27, R27, R40.reuse ;  /* 0x000000281b1b7220 */ /* 0x080fe20000400000 */
[----:B------:R-:W-:Y:S01]  /*2f50*/  LEA.HI.X R5, R20, UR5, R57, 0x1, P4 ;  /* 0x0000000514057c11 */ /* 0x000fe2000a0f0c39 */
[-C--:B------:R-:W-:Y:S01]  /*2f60*/  FMUL R28, R28, R40.reuse ;  /* 0x000000281c1c7220 */ /* 0x080fe20000400000 */
[----:B------:R-:W-:Y:S01]  /*2f70*/  ISETP.GT.AND P4, PT, R56, 0x8, PT ;  /* 0x000000083800780c */ /* 0x000fe20003f84270 */
[-C--:B------:R-:W-:Y:S01]  /*2f80*/  FMUL R29, R29, R40.reuse ;  /* 0x000000281d1d7220 */ /* 0x080fe20000400000 */
[C---:B------:R-:W-:Y:S01]  /*2f90*/  ISETP.GT.AND P1, PT, R3.reuse, 0x8, P1 ;  /* 0x000000080300780c */ /* 0x040fe20000f24270 */
[----:B------:R-:W-:Y:S01]  /*2fa0*/  @P3 STG.E.U16 desc[UR36][R4.64], R24 ;  /* 0x0000001804003986 */ /* 0x000fe2000c101524 */
[----:B------:R-:W-:Y:S01]  /*2fb0*/  ISETP.GT.AND P2, PT, R3, 0x8, P2 ;  /* 0x000000080300780c */ /* 0x000fe20001744270 */
[-C--:B------:R-:W-:Y:S01]  /*2fc0*/  FMUL R30, R30, R40.reuse ;  /* 0x000000281e1e7220 */ /* 0x080fe20000400000 */
[----:B------:R-:W-:Y:S01]  /*2fd0*/  F2FP.F16.F32.PACK_AB R25, RZ, R25 ;  /* 0x00000019ff19723e */ /* 0x000fe200000000ff */
[-C--:B------:R-:W-:Y:S01]  /*2fe0*/  FMUL R31, R31, R40.reuse ;  /* 0x000000281f1f7220 */ /* 0x080fe20000400000 */
[----:B------:R-:W-:Y:S01]  /*2ff0*/  ISETP.GT.AND P5, PT, R3, RZ, P4 ;  /* 0x000000ff0300720c */ /* 0x000fe200027a4270 */
[----:B------:R-:W-:Y:S01]  /*3000*/  FMUL R32, R32, R40 ;  /* 0x0000002820207220 */ /* 0x000fe20000400000 */
[C---:B------:R-:W-:Y:S01]  /*3010*/  SHF.L.U64.HI R51, R50.reuse, 0x4, R51 ;  /* 0x0000000432337819 */ /* 0x040fe20000010233 */
[----:B------:R-:W-:Y:S01]  /*3020*/  @P0 STG.E.U16 desc[UR36][R4.64+0x2], R25 ;  /* 0x0000021904000986 */ /* 0x000fe2000c101524 */
[----:B------:R-:W-:Y:S01]  /*3030*/  LEA R6, P3, R50, R4, 0x4 ;  /* 0x0000000432067211 */ /* 0x000fe200078620ff */
[----:B------:R-:W-:Y:S01]  /*3040*/  FMUL R33, R33, R40 ;  /* 0x0000002821217220 */ /* 0x000fe20000400000 */
[----:B------:R-:W-:Y:S01]  /*3050*/  F2FP.F16.F32.PACK_AB R26, RZ, R26 ;  /* 0x0000001aff1a723e */ /* 0x000fe200000000ff */
[-C--:B------:R-:W-:Y:S01]  /*3060*/  FMUL R34, R34, R40.reuse ;  /* 0x0000002822227220 */ /* 0x080fe20000400000 */
[----:B------:R-:W-:Y:S01]  /*3070*/  ISETP.GT.AND P0, PT, R56, 0x9, PT ;  /* 0x000000093800780c */ /* 0x000fe20003f04270 */
[----:B------:R-:W-:Y:S01]  /*3080*/  IMAD.X R7, R51, 0x1, R5, P3 ;  /* 0x0000000133077824 */ /* 0x000fe200018e0605 */
[----:B------:R-:W-:Y:S01]  /*3090*/  F2FP.F16.F32.PACK_AB R27, RZ, R27 ;  /* 0x0000001bff1b723e */ /* 0x000fe200000000ff */
[----:B------:R-:W-:Y:S01]  /*30a0*/  FMUL R35, R35, R40 ;  /* 0x0000002823237220 */ /* 0x000fe20000400000 */
[----:B------:R-:W-:Y:S01]  /*30b0*/  F2FP.F16.F32.PACK_AB R28, RZ, R28 ;  /* 0x0000001cff1c723e */ /* 0x000fe200000000ff */
[-C--:B------:R-:W-:Y:S01]  /*30c0*/  FMUL R36, R36, R40.reuse ;  /* 0x0000002824247220 */ /* 0x080fe20000400000 */
[C---:B------:R-:W-:Y:S01]  /*30d0*/  ISETP.GT.AND P3, PT, R3.reuse, RZ, P0 ;  /* 0x000000ff0300720c */ /* 0x040fe20000764270 */
[----:B------:R-:W-:Y:S01]  /*30e0*/  @P1 STG.E.U16 desc[UR36][R6.64], R26 ;  /* 0x0000001a06001986 */ /* 0x000fe2000c101524 */
[----:B------:R-:W-:Y:S01]  /*30f0*/  ISETP.GT.AND P4, PT, R3, 0x8, P4 ;  /* 0x000000080300780c */ /* 0x000fe20002784270 */
[----:B------:R-:W-:Y:S01]  /*3100*/  FMUL R37, R37, R40 ;  /* 0x0000002825257220 */ /* 0x000fe20000400000 */
[----:B------:R-:W-:Y:S01]  /*3110*/  F2FP.F16.F32.PACK_AB R29, RZ, R29 ;  /* 0x0000001dff1d723e */ /* 0x000fe200000000ff */
[----:B------:R-:W-:Y:S01]  /*3120*/  @P2 STG.E.U16 desc[UR36][R6.64+0x2], R27 ;  /* 0x0000021b06002986 */ /* 0x000fe2000c101524 */
[----:B------:R-:W-:Y:S01]  /*3130*/  F2FP.F16.F32.PACK_AB R30, RZ, R30 ;  /* 0x0000001eff1e723e */ /* 0x000fe200000000ff */
[-C--:B------:R-:W-:Y:S01]  /*3140*/  FMUL R38, R38, R40.reuse ;  /* 0x0000002826267220 */ /* 0x080fe20000400000 */
[----:B------:R-:W-:Y:S01]  /*3150*/  F2FP.F16.F32.PACK_AB R31, RZ, R31 ;  /* 0x0000001fff1f723e */ /* 0x000fe200000000ff */
[----:B------:R-:W-:Y:S01]  /*3160*/  @P5 STG.E.U16 desc[UR36][R4.64+0x10], R28 ;  /* 0x0000101c04005986 */ /* 0x000fe2000c101524 */
[----:B------:R-:W-:Y:S01]  /*3170*/  ISETP.GT.AND P5, PT, R3, 0x8, P0 ;  /* 0x000000080300780c */ /* 0x000fe200007a4270 */
[----:B------:R-:W-:Y:S01]  /*3180*/  FMUL R39, R39, R40 ;  /* 0x0000002827277220 */ /* 0x000fe20000400000 */
[C---:B------:R-:W-:Y:S01]  /*3190*/  ISETP.GT.AND P2, PT, R56.reuse, 0x11, PT ;  /* 0x000000113800780c */ /* 0x040fe20003f44270 */
[----:B------:R-:W-:Y:S01]  /*31a0*/  @P3 STG.E.U16 desc[UR36][R4.64+0x12], R29 ;  /* 0x0000121d04003986 */ /* 0x000fe2000c101524 */
[----:B------:R-:W-:-:S02]  /*31b0*/  ISETP.GT.AND P3, PT, R56, 0x10, PT ;  /* 0x000000103800780c */ /* 0x000fc40003f64270 */
[----:B------:R-:W-:Y:S01]  /*31c0*/  F2FP.F16.F32.PACK_AB R32, RZ, R32 ;  /* 0x00000020ff20723e */ /* 0x000fe200000000ff */
[----:B------:R-:W-:Y:S01]  /*31d0*/  @P4 STG.E.U16 desc[UR36][R6.64+0x10], R30 ;  /* 0x0000101e06004986 */ /* 0x000fe2000c101524 */
[C---:B------:R-:W-:Y:S02]  /*31e0*/  ISETP.GT.AND P4, PT, R3.reuse, RZ, P2 ;  /* 0x000000ff0300720c */ /* 0x040fe40001784270 */
[----:B------:R-:W-:Y:S02]  /*31f0*/  F2FP.F16.F32.PACK_AB R33, RZ, R33 ;  /* 0x00000021ff21723e */ /* 0x000fe400000000ff */
[C---:B------:R-:W-:Y:S01]  /*3200*/  ISETP.GT.AND P1, PT, R56.reuse, 0x18, PT ;  /* 0x000000183800780c */ /* 0x040fe20003f24270 */
[----:B------:R-:W-:Y:S01]  /*3210*/  @P5 STG.E.U16 desc[UR36][R6.64+0x12], R31 ;  /* 0x0000121f06005986 */ /* 0x000fe2000c101524 */
[----:B------:R-:W-:Y:S02]  /*3220*/  ISETP.GT.AND P5, PT, R3, RZ, P3 ;  /* 0x000000ff0300720c */ /* 0x000fe40001fa4270 */
[----:B------:R-:W-:-:S02]  /*3230*/  ISETP.GT.AND P0, PT, R56, 0x19, PT ;  /* 0x000000193800780c */ /* 0x000fc40003f04270 */
[C---:B------:R-:W-:Y:S02]  /*3240*/  ISETP.GT.AND P3, PT, R3.reuse, 0x8, P3 ;  /* 0x000000080300780c */ /* 0x040fe40001f64270 */
[C---:B------:R-:W-:Y:S02]  /*3250*/  ISETP.GT.AND P2, PT, R3.reuse, 0x8, P2 ;  /* 0x000000080300780c */ /* 0x040fe40001744270 */
[----:B------:R-:W-:Y:S02]  /*3260*/  F2FP.F16.F32.PACK_AB R34, RZ, R34 ;  /* 0x00000022ff22723e */ /* 0x000fe400000000ff */
[----:B------:R-:W-:Y:S02]  /*3270*/  F2FP.F16.F32.PACK_AB R35, RZ, R35 ;  /* 0x00000023ff23723e */ /* 0x000fe400000000ff */
[----:B------:R-:W-:Y:S01]  /*3280*/  F2FP.F16.F32.PACK_AB R36, RZ, R36 ;  /* 0x00000024ff24723e */ /* 0x000fe200000000ff */
[----:B------:R-:W-:Y:S01]  /*3290*/  @P5 STG.E.U16 desc[UR36][R4.64+0x20], R32 ;  /* 0x0000202004005986 */ /* 0x000fe2000c101524 */
[----:B------:R-:W-:-:S02]  /*32a0*/  ISETP.GT.AND P5, PT, R3, RZ, P0 ;  /* 0x000000ff0300720c */ /* 0x000fc400007a4270 */
[C---:B------:R-:W-:Y:S01]  /*32b0*/  ISETP.GT.AND P0, PT, R3.reuse, 0x8, P0 ;  /* 0x000000080300780c */ /* 0x040fe20000704270 */
[----:B------:R-:W-:Y:S01]  /*32c0*/  @P4 STG.E.U16 desc[UR36][R4.64+0x22], R33 ;  /* 0x0000222104004986 */ /* 0x000fe2000c101524 */
[C---:B------:R-:W-:Y:S02]  /*32d0*/  ISETP.GT.AND P4, PT, R3.reuse, RZ, P1 ;  /* 0x000000ff0300720c */ /* 0x040fe40000f84270 */
[----:B------:R-:W-:Y:S01]  /*32e0*/  ISETP.GT.AND P1, PT, R3, 0x8, P1 ;  /* 0x000000080300780c */ /* 0x000fe20000f24270 */
[----:B------:R-:W-:Y:S01]  /*32f0*/  @P3 STG.E.U16 desc[UR36][R6.64+0x20], R34 ;  /* 0x0000202206003986 */ /* 0x000fe2000c101524 */
[----:B------:R-:W-:Y:S02]  /*3300*/  F2FP.F16.F32.PACK_AB R37, RZ, R37 ;  /* 0x00000025ff25723e */ /* 0x000fe400000000ff */
[----:B------:R-:W-:Y:S01]  /*3310*/  F2FP.F16.F32.PACK_AB R38, RZ, R38 ;  /* 0x00000026ff26723e */ /* 0x000fe200000000ff */
[----:B------:R-:W-:Y:S01]  /*3320*/  @P2 STG.E.U16 desc[UR36][R6.64+0x22], R35 ;  /* 0x0000222306002986 */ /* 0x000fe2000c101524 */
[----:B------:R-:W-:-:S05]  /*3330*/  F2FP.F16.F32.PACK_AB R39, RZ, R39 ;  /* 0x00000027ff27723e */ /* 0x000fca00000000ff */
[----:B------:R-:W-:Y:S04]  /*3340*/  @P4 STG.E.U16 desc[UR36][R4.64+0x30], R36 ;  /* 0x0000302404004986 */ /* 0x000fe8000c101524 */
[----:B------:R0:W-:Y:S02]  /*3350*/  @P5 STG.E.U16 desc[UR36][R4.64+0x32], R37 ;  /* 0x0000322504005986 */ /* 0x0001e4000c101524 */
[----:B0-----:R-:W-:Y:S02]  /*3360*/  @P1 IMAD.MOV.U32 R4, RZ, RZ, R6 ;  /* 0x000000ffff041224 */ /* 0x001fe400078e0006 */
[----:B------:R-:W-:-:S05]  /*3370*/  @P1 IMAD.MOV.U32 R5, RZ, RZ, R7 ;  /* 0x000000ffff051224 */ /* 0x000fca00078e0007 */
[----:B------:R0:W-:Y:S04]  /*3380*/  @P1 STG.E.U16 desc[UR36][R4.64+0x30], R38 ;  /* 0x0000302604001986 */ /* 0x0001e8000c101524 */
[----:B------:R0:W-:Y:S02]  /*3390*/  @P0 STG.E.U16 desc[UR36][R6.64+0x32], R39 ;  /* 0x0000322706000986 */ /* 0x0001e4000c101524 */
.L_x_58:
[----:B------:R-:W-:Y:S05]  /*33a0*/  BSYNC B0 ;  /* 0x0000000000007941 */ /* 0x000fea0003800000 */
.L_x_28:
[----:B------:R-:W-:Y:S01]  /*33b0*/  IADD3 R16, P0, R16, UR38, RZ ;  /* 0x0000002610107c10 */ /* 0x000fe2000ff1e0ff */
[----:B------:R-:W-:Y:S01]  /*33c0*/  ULDC.64 UR4, c[0x0][0x650] ;  /* 0x0001940000047ab9 */ /* 0x000fe20000000a00 */
[----:B------:R-:W-:Y:S01]  /*33d0*/  PRMT R3, RZ, 0x7610, R3 ;  /* 0x00007610ff037816 */ /* 0x000fe20000000003 */
[----:B------:R-:W-:Y:S01]  /*33e0*/  IMAD.MOV.U32 R44, RZ, RZ, -0x1 ;  /* 0xffffffffff2c7424 */ /* 0x000fe200078e00ff */
[----:B------:R-:W-:Y:S01]  /*33f0*/  IADD3.X R17, R17, UR41, RZ, P0, !PT ;  /* 0x0000002911117c10 */ /* 0x000fe200087fe4ff */
[----:B------:R-:W-:Y:S01]  /*3400*/  IMAD.MOV.U32 R43, RZ, RZ, -0x1 ;  /* 0xffffffffff2b7424 */ /* 0x000fe200078e00ff */
[----:B------:R-:W-:-:S04]  /*3410*/  ISETP.GE.U32.AND P0, PT, R16, UR4, PT ;  /* 0x0000000410007c0c */ /* 0x000fc8000bf06070 */
[----:B------:R-:W-:-:S13]  /*3420*/  ISETP.GE.U32.AND.EX P0, PT, R17, UR5, PT, P0 ;  /* 0x0000000511007c0c */ /* 0x000fda000bf06100 */
[----:B------:R-:W-:Y:S05]  /*3430*/  @P0 BRA `(.L_x_59) ;  /* 0x0000000400640947 */ /* 0x000fea0003800000 */
[----:B------:R-:W1:Y:S01]  /*3440*/  S2R R12, SR_CTAID.X ;  /* 0x00000000000c7919 */ /* 0x000e620000002500 */
[----:B0-----:R-:W0:Y:S01]  /*3450*/  LDC.64 R10, c[0x0][0x628] ;  /* 0x00018a00ff0a7b82 */ /* 0x001e220000000a00 */
[----:B------:R-:W-:Y:S01]  /*3460*/  ULDC UR4, c[0x0][0x150] ;  /* 0x0000540000047ab9 */ /* 0x000fe20000000800 */
[----:B-1234-:R-:W-:Y:S01]  /*3470*/  IMAD.MOV.U32 R8, RZ, RZ, R16 ;  /* 0x000000ffff087224 */ /* 0x01efe200078e0010 */
[----:B------:R-:W1:Y:S01]  /*3480*/  S2R R24, SR_CTAID.Y ;  /* 0x0000000000187919 */ /* 0x000e620000002600 */
[----:B------:R-:W-:-:S04]  /*3490*/  IMAD.MOV.U32 R9, RZ, RZ, R17 ;  /* 0x000000ffff097224 */ /* 0x000fc800078e0011 */
[----:B-----5:R-:W2:Y:S08]  /*34a0*/  LDC R21, c[0x0][0x144] ;  /* 0x00005100ff157b82 */ /* 0x020eb00000000800 */
[----:B------:R-:W3:Y:S08]  /*34b0*/  LDC R0, c[0x0][0x630] ;  /* 0x00018c00ff007b82 */ /* 0x000ef00000000800 */
[----:B------:R-:W4:Y:S01]  /*34c0*/  LDC.64 R14, c[0x0][0x620] ;  /* 0x00018800ff0e7b82 */ /* 0x000f220000000a00 */
[----:B0-----:R-:W-:-:S04]  /*34d0*/  ISETP.NE.U32.AND P0, PT, R10, RZ, PT ;  /* 0x000000ff0a00720c */ /* 0x001fc80003f05070 */
[----:B------:R-:W-:Y:S02]  /*34e0*/  ISETP.NE.AND.EX P0, PT, R11, RZ, PT, P0 ;  /* 0x000000ff0b00720c */ /* 0x000fe40003f05300 */
[----:B------:R-:W-:-:S05]  /*34f0*/  I2FP.F32.U32 R3, R12 ;  /* 0x0000000c00037245 */ /* 0x000fca0000201000 */
[----:B------:R-:W-:-:S04]  /*3500*/  FMUL R3, R3, UR4 ;  /* 0x0000000403037c20 */ /* 0x000fc80008400000 */
[----:B------:R0:W0:Y:S02]  /*3510*/  F2I.U32.TRUNC.NTZ R20, R3 ;  /* 0x0000000300147305 */ /* 0x000024000020f000 */
[----:B-123--:R-:W-:Y:S05]  /*3520*/  @!P0 BRA `(.L_x_60) ;  /* 0x0000000000288947 */ /* 0x00efea0003800000 */
[----:B0-----:R-:W0:Y:S02]  /*3530*/  LDC R3, c[0x0][0x634] ;  /* 0x00018d00ff037b82 */ /* 0x001e240000000800 */
        /* <DEDUP_REMOVED lines=9> */
.L_x_60:
[----:B------:R-:W1:Y:S01]  /*35d0*/  LDC.64 R28, c[0x0][0x640] ;  /* 0x00019000ff1c7b82 */ /* 0x000e620000000a00 */
[-CC-:B------:R-:W-:Y:S01]  /*35e0*/  SHF.R.U64 R43, R8, R0.reuse, R9.reuse ;  /* 0x00000000082b7219 */ /* 0x180fe20000001209 */
[----:B0-----:R-:W-:Y:S01]  /*35f0*/  IMAD.MOV R20, RZ, RZ, -R20 ;  /* 0x000000ffff147224 */ /* 0x001fe200078e0a14 */
[----:B------:R-:W-:Y:S01]  /*3600*/  SHF.R.U32.HI R0, RZ, R0, R9 ;  /* 0x00000000ff007219 */ /* 0x000fe20000011609 */
[----:B------:R-:W-:Y:S01]  /*3610*/  ULDC UR4, c[0x0][0x154] ;  /* 0x0000550000047ab9 */ /* 0x000fe20000000800 */
[----:B------:R-:W-:Y:S01]  /*3620*/  IADD3 R3, P0, RZ, -R43, RZ ;  /* 0x8000002bff037210 */ /* 0x000fe20007f1e0ff */
[----:B------:R-:W-:Y:S02]  /*3630*/  IMAD R21, R21, R20, R12 ;  /* 0x0000001415157224 */ /* 0x000fe400078e020c */
[----:B------:R-:W0:Y:S01]  /*3640*/  LDC R6, c[0x0][0x618] ;  /* 0x00018600ff067b82 */ /* 0x000e220000000800 */
[----:B------:R-:W-:Y:S02]  /*3650*/  IMAD.MOV.U32 R7, RZ, RZ, 0x1 ;  /* 0x00000001ff077424 */ /* 0x000fe400078e00ff */
[----:B------:R-:W-:-:S04]  /*3660*/  IMAD.X R5, RZ, RZ, ~R0, P0 ;  /* 0x000000ffff057224 */ /* 0x000fc800000e0e00 */
[-C--:B----4-:R-:W-:Y:S01]  /*3670*/  IMAD R0, R5, R14.reuse, RZ ;  /* 0x0000000e05007224 */ /* 0x090fe200078e02ff */
[----:B------:R-:W2:Y:S01]  /*3680*/  LDC R8, c[0x0][0x608] ;  /* 0x00018200ff087b82 */ /* 0x000ea20000000800 */
[----:B------:R-:W-:-:S04]  /*3690*/  IMAD.WIDE.U32 R4, R3, R14, R16 ;  /* 0x0000000e03047225 */ /* 0x000fc800078e0010 */
[----:B------:R-:W-:Y:S01]  /*36a0*/  IMAD R3, R3, R15, R0 ;  /* 0x0000000f03037224 */ /* 0x000fe200078e0200 */
[----:B------:R-:W-:Y:S02]  /*36b0*/  I2FP.F32.U32 R0, R24 ;  /* 0x0000001800007245 */ /* 0x000fe40000201000 */
[----:B------:R-:W3:Y:S01]  /*36c0*/  LDC R26, c[0x0][0x658] ;  /* 0x00019600ff1a7b82 */ /* 0x000ee20000000800 */
[----:B------:R-:W-:Y:S01]  /*36d0*/  IMAD.IADD R3, R5, 0x1, R3 ;  /* 0x0000000105037824 */ /* 0x000fe200078e0203 */
[----:B-1----:R-:W-:Y:S01]  /*36e0*/  ISETP.NE.U32.AND P0, PT, R28, RZ, PT ;  /* 0x000000ff1c00720c */ /* 0x002fe20003f05070 */
[----:B------:R-:W-:Y:S01]  /*36f0*/  FMUL R0, R0, UR4 ;  /* 0x0000000400007c20 */ /* 0x000fe20008400000 */
[----:B------:R-:W-:Y:S02]  /*3700*/  IMAD.MOV.U32 R5, RZ, RZ, -0x1 ;  /* 0xffffffffff057424 */ /* 0x000fe400078e00ff */
[----:B------:R-:W-:Y:S01]  /*3710*/  ISETP.NE.AND.EX P0, PT, R29, RZ, PT, P0 ;  /* 0x000000ff1d00720c */ /* 0x000fe20003f05300 */
[----:B------:R1:W4:Y:S01]  /*3720*/  F2I.U32.TRUNC.NTZ R13, R0 ;  /* 0x00000000000d7305 */ /* 0x000322000020f000 */
[----:B------:R-:W1:Y:S01]  /*3730*/  LDC R15, c[0x0][0x148] ;  /* 0x00005200ff0f7b82 */ /* 0x000e620000000800 */
[----:B0-----:R-:W-:-:S02]  /*3740*/  SHF.R.U64 R12, R4, R6, R3 ;  /* 0x00000006040c7219 */ /* 0x001fc40000001203 */
[----:B------:R-:W-:-:S05]  /*3750*/  SHF.R.U32.HI R3, RZ, R6, R3 ;  /* 0x00000006ff037219 */ /* 0x000fca0000011603 */
[----:B------:R-:W0:Y:S01]  /*3760*/  LDC R20, c[0x0][0x600] ;  /* 0x00018000ff147b82 */ /* 0x000e220000000800 */
[-CC-:B--2---:R-:W-:Y:S02]  /*3770*/  SHF.R.U64 R10, R12, R8.reuse, R3.reuse ;  /* 0x000000080c0a7219 */ /* 0x184fe40000001203 */
[----:B------:R-:W-:-:S05]  /*3780*/  SHF.R.U32.HI R3, RZ, R8, R3 ;  /* 0x00000008ff037219 */ /* 0x000fca0000011603 */
[----:B------:R-:W2:Y:S01]  /*3790*/  LDC R27, c[0x0][0x648] ;  /* 0x00019200ff1b7b82 */ /* 0x000ea20000000800 */
[-C--:B---3--:R-:W-:Y:S02]  /*37a0*/  SHF.L.U32 R4, R5, R26.reuse, RZ ;  /* 0x0000001a05047219 */ /* 0x088fe400000006ff */
[-CC-:B------:R-:W-:Y:S02]  /*37b0*/  SHF.R.U64 R14, R10, R26.reuse, R3.reuse ;  /* 0x0000001a0a0e7219 */ /* 0x180fe40000001203 */
[----:B------:R-:W-:Y:S02]  /*37c0*/  SHF.R.U32.HI R5, RZ, R26, R3 ;  /* 0x0000001aff057219 */ /* 0x000fe40000011603 */
[----:B------:R-:W-:Y:S01]  /*37d0*/  LOP3.LUT R25, RZ, R4, RZ, 0x33, !PT ;  /* 0x00000004ff197212 */ /* 0x000fe200078e33ff */
[----:B------:R-:W3:Y:S01]  /*37e0*/  LDC R30, c[0x0][0x638] ;  /* 0x00018e00ff1e7b82 */ /* 0x000ee20000000800 */
[----:B------:R-:W-:Y:S01]  /*37f0*/  SHF.L.U32 R26, R7, R26, RZ ;  /* 0x0000001a071a7219 */ /* 0x000fe200000006ff */
[----:B------:R-:W-:-:S06]  /*3800*/  IMAD.MOV.U32 R4, RZ, RZ, R14 ;  /* 0x000000ffff047224 */ /* 0x000fcc00078e000e */
[----:B------:R-:W0:Y:S01]  /*3810*/  LDC R31, c[0x0][0x610] ;  /* 0x00018400ff1f7b82 */ /* 0x000e220000000800 */
[----:B----4-:R-:W-:Y:S05]  /*3820*/  @!P0 BRA `(.L_x_61) ;  /* 0x0000000000288947 */ /* 0x010fea0003800000 */
[----:B------:R-:W4:Y:S02]  /*3830*/  LDC R3, c[0x0][0x64c] ;  /* 0x00019300ff037b82 */ /* 0x000f240000000800 */
[----:B----4-:R-:W-:-:S05]  /*3840*/  IADD3 R3, P0, R14, R3, RZ ;  /* 0x000000030e037210 */ /* 0x010fca0007f1e0ff */
        /* <DEDUP_REMOVED lines=8> */
.L_x_61:
[----:B------:R-:W-:Y:S01]  /*38d0*/  ISETP.NE.AND P0, PT, R2, 0x1, PT ;  /* 0x000000010200780c */ /* 0x000fe20003f05270 */
[----:B0-----:R-:W-:Y:S01]  /*38e0*/  VIADD R7, R20, 0xffffffff ;  /* 0xffffffff14077836 */ /* 0x001fe20000000000 */
[----:B-12---:R-:W-:Y:S01]  /*38f0*/  SHF.R.U64 R0, R4, R27, R5 ;  /* 0x0000001b04007219 */ /* 0x006fe20000001205 */
[----:B------:R-:W-:Y:S01]  /*3900*/  IMAD.MOV R13, RZ, RZ, -R13 ;  /* 0x000000ffff0d7224 */ /* 0x000fe200078e0a0d */
[----:B------:R-:W-:Y:S01]  /*3910*/  LOP3.LUT R5, R10, R25, RZ, 0xc0, !PT ;  /* 0x000000190a057212 */ /* 0x000fe200078ec0ff */
[----:B------:R-:W-:Y:S01]  /*3920*/  IMAD.MOV.U32 R4, RZ, RZ, 0x1 ;  /* 0x00000001ff047424 */ /* 0x000fe200078e00ff */
[----:B------:R-:W-:Y:S01]  /*3930*/  LOP3.LUT R12, R12, R7, RZ, 0xc0, !PT ;  /* 0x000000070c0c7212 */ /* 0x000fe200078ec0ff */
[----:B------:R-:W-:Y:S02]  /*3940*/  IMAD.MOV R3, RZ, RZ, -R0 ;  /* 0x000000ffff037224 */ /* 0x000fe400078e0a00 */
[----:B------:R-:W-:Y:S02]  /*3950*/  IMAD R0, R26, R0, R5 ;  /* 0x000000001a007224 */ /* 0x000fe400078e0205 */
[----:B---3--:R-:W-:-:S02]  /*3960*/  IMAD R3, R3, R30, R14 ;  /* 0x0000001e03037224 */ /* 0x008fc400078e020e */
[----:B------:R-:W-:Y:S02]  /*3970*/  @P0 IMAD R21, R15, R13, R24 ;  /* 0x0000000d0f150224 */ /* 0x000fe400078e0218 */
[----:B------:R-:W-:Y:S01]  /*3980*/  IMAD R5, R3, R20, R12 ;  /* 0x0000001403057224 */ /* 0x000fe200078e020c */
[----:B------:R-:W-:Y:S01]  /*3990*/  PRMT R3, R4, 0x7610, R3 ;  /* 0x0000761004037816 */ /* 0x000fe20000000003 */
[----:B------:R-:W-:-:S05]  /*39a0*/  IMAD R0, R0, R31, R21 ;  /* 0x0000001f00007224 */ /* 0x000fca00078e0215 */
[----:B------:R-:W-:Y:S02]  /*39b0*/  SEL R44, R5, R0, !P0 ;  /* 0x00000000052c7207 */ /* 0x000fe40004000000 */
[----:B------:R-:W-:-:S07]  /*39c0*/  SEL R0, R0, R5, !P0 ;  /* 0x0000000500007207 */ /* 0x000fce0004000000 */
.L_x_59:
[----:B------:R-:W-:Y:S01]  /*39d0*/  LOP3.LUT P0, RZ, R3, 0xff, RZ, 0xc0, !PT ;  /* 0x000000ff03ff7812 */ /* 0x000fe2000780c0ff */
[----:B------:R-:W-:-:S12]  /*39e0*/  IMAD.MOV.U32 R45, RZ, RZ, R0 ;  /* 0x000000ffff2d7224 */ /* 0x000fd800078e0000 */
[----:B------:R-:W-:Y:S05]  /*39f0*/  @P0 BRA `(.L_x_62) ;  /* 0xffffffd400b40947 */ /* 0x000fea000383ffff */
[----:B------:R-:W-:Y:S05]  /*3a00*/  EXIT ;  /* 0x000000000000794d */ /* 0x000fea0003800000 */
.L_x_3:
        /* <DEDUP_REMOVED lines=26> */
.L_x_64:
        /* <DEDUP_REMOVED lines=14> */
[----:B------:R-:W-:Y:S02]  /*3c90*/  IMAD R5, R7, R23, R10 ;  /* 0x0000001707057224 */ /* 0x000fe400078e020a */
[----:B------:R-:W-:Y:S02]  /*3ca0*/  IMAD.MOV.U32 R10, RZ, RZ, 0x1 ;  /* 0x00000001ff0a7424 */ /* 0x000fe400078e00ff */
[----:B------:R-:W-:Y:S01]  /*3cb0*/  IMAD.IADD R5, R9, 0x1, R5 ;  /* 0x0000000109057824 */ /* 0x000fe200078e0205 */
[----:B------:R-:W4:Y:S04]  /*3cc0*/  LDC R20, c[0x0][0x608] ;  /* 0x00018200ff147b82 */ /* 0x000f280000000800 */
[----:B0-----:R-:W-:-:S02]  /*3cd0*/  SHF.R.U64 R12, R8, R24, R5 ;  /* 0x00000018080c7219 */ /* 0x001fc40000001205 */
        /* <DEDUP_REMOVED lines=8> */
[----:B--2---:R-:W-:Y:S01]  /*3d60*/  IMAD R24, R13, R7, R4 ;  /* 0x000000070d187224 */ /* 0x004fe200078e0204 */
[----:B------:R2:W3:Y:S06]  /*3d70*/  F2I.U32.TRUNC.NTZ R21, R8 ;  /* 0x0000000800157305 */ /* 0x0004ec000020f000 */
[----:B------:R-:W1:Y:S01]  /*3d80*/  LDC R22, c[0x0][0x600] ;  /* 0x00018000ff167b82 */ /* 0x000e620000000800 */
[-CC-:B----4-:R-:W-:Y:S02]  /*3d90*/  SHF.R.U64 R15, R12, R20.reuse, R5.reuse ;  /* 0x000000140c0f7219 */ /* 0x190fe40000001205 */
[----:B------:R-:W-:Y:S01]  /*3da0*/  SHF.R.U32.HI R4, RZ, R20, R5 ;  /* 0x00000014ff047219 */ /* 0x000fe20000011605 */
[----:B------:R-:W-:-:S04]  /*3db0*/  IMAD.MOV.U32 R20, RZ, RZ, -0x1 ;  /* 0xffffffffff147424 */ /* 0x000fc800078e00ff */
[----:B------:R-:W4:Y:S01]  /*3dc0*/  LDC R28, c[0x0][0x648] ;  /* 0x00019200ff1c7b82 */ /* 0x000f220000000800 */
[-C--:B0-----:R-:W-:Y:S02]  /*3dd0*/  SHF.L.U32 R7, R20, R25.reuse, RZ ;  /* 0x0000001914077219 */ /* 0x081fe400000006ff */
[-CC-:B------:R-:W-:Y:S02]  /*3de0*/  SHF.R.U64 R20, R15, R25.reuse, R4.reuse ;  /* 0x000000190f147219 */ /* 0x180fe40000001204 */
[-C--:B------:R-:W-:Y:S02]  /*3df0*/  SHF.R.U32.HI R5, RZ, R25.reuse, R4 ;  /* 0x00000019ff057219 */ /* 0x080fe40000011604 */
[----:B------:R-:W-:Y:S01]  /*3e00*/  SHF.L.U32 R25, R10, R25, RZ ;  /* 0x000000190a197219 */ /* 0x000fe200000006ff */
[----:B------:R-:W0:Y:S01]  /*3e10*/  LDC R29, c[0x0][0x638] ;  /* 0x00018e00ff1d7b82 */ /* 0x000e220000000800 */
[----:B------:R-:W-:Y:S01]  /*3e20*/  LOP3.LUT R30, RZ, R7, RZ, 0x33, !PT ;  /* 0x00000007ff1e7212 */ /* 0x000fe200078e33ff */
[----:B------:R-:W-:-:S06]  /*3e30*/  IMAD.MOV.U32 R4, RZ, RZ, R20 ;  /* 0x000000ffff047224 */ /* 0x000fcc00078e0014 */
[----:B------:R-:W0:Y:S01]  /*3e40*/  LDC R31, c[0x0][0x610] ;  /* 0x00018400ff1f7b82 */ /* 0x000e220000000800 */
[----:B--23--:R-:W-:Y:S05]  /*3e50*/  @!P0 BRA `(.L_x_65) ;  /* 0x0000000000288947 */ /* 0x00cfea0003800000 */
[----:B------:R-:W2:Y:S02]  /*3e60*/  LDC R7, c[0x0][0x64c] ;  /* 0x00019300ff077b82 */ /* 0x000ea40000000800 */
[----:B--2---:R-:W-:-:S05]  /*3e70*/  IADD3 R7, P0, R20, R7, RZ ;  /* 0x0000000714077210 */ /* 0x004fca0007f1e0ff */
        /* <DEDUP_REMOVED lines=8> */
.L_x_65:
[----:B------:R-:W-:Y:S01]  /*3f00*/  ISETP.NE.AND P0, PT, R2, 0x1, PT ;  /* 0x000000010200780c */ /* 0x000fe20003f05270 */
[----:B-1----:R-:W-:Y:S01]  /*3f10*/  VIADD R11, R22, 0xffffffff ;  /* 0xffffffff160b7836 */ /* 0x002fe20000000000 */
[----:B----4-:R-:W-:Y:S01]  /*3f20*/  SHF.R.U64 R5, R4, R28, R5 ;  /* 0x0000001c04057219 */ /* 0x010fe20000001205 */
[----:B------:R-:W-:Y:S01]  /*3f30*/  IMAD.MOV R21, RZ, RZ, -R21 ;  /* 0x000000ffff157224 */ /* 0x000fe200078e0a15 */
[----:B------:R-:W-:Y:S01]  /*3f40*/  LOP3.LUT R4, R15, R30, RZ, 0xc0, !PT ;  /* 0x0000001e0f047212 */ /* 0x000fe200078ec0ff */
[----:B------:R-:W-:Y:S02]  /*3f50*/  IMAD.MOV.U32 R8, RZ, RZ, R14 ;  /* 0x000000ffff087224 */ /* 0x000fe400078e000e */
[----:B------:R-:W-:Y:S02]  /*3f60*/  IMAD.MOV R7, RZ, RZ, -R5 ;  /* 0x000000ffff077224 */ /* 0x000fe400078e0a05 */
[----:B------:R-:W-:Y:S01]  /*3f70*/  IMAD R9, R25, R5, R4 ;  /* 0x0000000519097224 */ /* 0x000fe200078e0204 */
[----:B------:R-:W-:Y:S01]  /*3f80*/  LOP3.LUT R5, R12, R11, RZ, 0xc0, !PT ;  /* 0x0000000b0c057212 */ /* 0x000fe200078ec0ff */
[----:B0-----:R-:W-:-:S02]  /*3f90*/  IMAD R4, R7, R29, R20 ;  /* 0x0000001d07047224 */ /* 0x001fc400078e0214 */
[----:B------:R-:W-:Y:S02]  /*3fa0*/  @P0 IMAD R24, R23, R21, R6 ;  /* 0x0000001517180224 */ /* 0x000fe400078e0206 */
[----:B------:R-:W-:Y:S02]  /*3fb0*/  IMAD R4, R4, R22, R5 ;  /* 0x0000001604047224 */ /* 0x000fe400078e0205 */
[----:B------:R-:W-:Y:S02]  /*3fc0*/  IMAD R9, R9, R31, R24 ;  /* 0x0000001f09097224 */ /* 0x000fe400078e0218 */
[----:B------:R-:W-:-:S03]  /*3fd0*/  IMAD.MOV.U32 R7, RZ, RZ, 0x1 ;  /* 0x00000001ff077424 */ /* 0x000fc600078e00ff */
[----:B------:R-:W-:Y:S02]  /*3fe0*/  SEL R20, R4, R9, !P0 ;  /* 0x0000000904147207 */ /* 0x000fe40004000000 */
[----:B------:R-:W-:-:S07]  /*3ff0*/  SEL R9, R9, R4, !P0 ;  /* 0x0000000409097207 */ /* 0x000fce0004000000 */
.L_x_63:
[----:B------:R-:W-:-:S08]  /*4000*/  NOP ;  /* 0x0000000000007918 */ /* 0x000fd00000000000 */
[----:B------:R-:W0:-:S00]  /*4010*/  USETMAXREG.DEALLOC.CTAPOOL 0x28 ;  /* 0x00000028000079c8 */ /* 0x000e0000080e0500 */
[----:B0-----:R-:W-:-:S13]  /*4020*/  ISETP.NE.AND P0, PT, R0, RZ, PT ;  /* 0x000000ff0000720c */ /* 0x001fda0003f05270 */
[----:B------:R-:W-:Y:S05]  /*4030*/  @P0 EXIT ;  /* 0x000000000000094d */ /* 0x000fea0003800000 */
[----:B------:R-:W-:Y:S01]  /*4040*/  LOP3.LUT P0, RZ, R7, 0xff, RZ, 0xc0, !PT ;  /* 0x000000ff07ff7812 */ /* 0x000fe2000780c0ff */
[----:B------:R-:W-:Y:S02]  /*4050*/  IMAD.MOV.U32 R0, RZ, RZ, 0x1 ;  /* 0x00000001ff007424 */ /* 0x000fe400078e00ff */
[----:B------:R-:W-:-:S10]  /*4060*/  IMAD.MOV.U32 R12, RZ, RZ, RZ ;  /* 0x000000ffff0c7224 */ /* 0x000fd400078e00ff */
[----:B------:R-:W-:Y:S05]  /*4070*/  @!P0 BRA `(.L_x_66) ;  /* 0x0000000c00448947 */ /* 0x000fea0003800000 */
[----:B------:R-:W0:Y:S01]  /*4080*/  LDC R0, c[0x0][0x28c] ;  /* 0x0000a300ff007b82 */ /* 0x000e220000000800 */
[----:B------:R-:W-:Y:S01]  /*4090*/  LOP3.LUT P0, RZ, R18, 0x1f, RZ, 0xc0, !PT ;  /* 0x0000001f12ff7812 */ /* 0x000fe2000780c0ff */
[----:B------:R-:W-:Y:S01]  /*40a0*/  ULDC UR5, c[0x0][0x658] ;  /* 0x0001960000057ab9 */ /* 0x000fe20000000800 */
[C---:B------:R-:W-:Y:S01]  /*40b0*/  ISETP.NE.AND P2, PT, R3.reuse, RZ, PT ;  /* 0x000000ff0300720c */ /* 0x040fe20003f45270 */
[----:B------:R-:W-:Y:S01]  /*40c0*/  UMOV UR6, 0xffffffff ;  /* 0xffffffff00067882 */ /* 0x000fe20000000000 */
[----:B------:R-:W-:Y:S01]  /*40d0*/  ISETP.NE.OR P0, PT, R3, RZ, !P0 ;  /* 0x000000ff0300720c */ /* 0x000fe20004705670 */
[----:B------:R-:W-:Y:S01]  /*40e0*/  BSSY B0, `(.L_x_66) ;  /* 0x00000ca000007945 */ /* 0x000fe20003800000 */
[----:B------:R-:W-:Y:S01]  /*40f0*/  USHF.L.U32 UR6, UR6, UR5, URZ ;  /* 0x0000000506067299 */ /* 0x000fe2000800063f */
[----:B------:R-:W-:Y:S01]  /*4100*/  IMAD.MOV.U32 R13, RZ, RZ, 0x1 ;  /* 0x00000001ff0d7424 */ /* 0x000fe200078e00ff */
[----:B------:R-:W-:Y:S01]  /*4110*/  LOP3.LUT R11, R19, 0x2, RZ, 0xfc, !PT ;  /* 0x00000002130b7812 */ /* 0x000fe200078efcff */
[----:B------:R-:W-:Y:S01]  /*4120*/  IMAD.MOV.U32 R12, RZ, RZ, RZ ;  /* 0x000000ffff0c7224 */ /* 0x000fe200078e00ff */
[----:B------:R-:W-:Y:S01]  /*4130*/  ULDC UR4, c[0x0][0x600] ;  /* 0x0001800000047ab9 */ /* 0x000fe20000000800 */
[----:B------:R-:W-:Y:S01]  /*4140*/  UMOV UR7, 0x1 ;  /* 0x0000000100077882 */ /* 0x000fe20000000000 */
[----:B------:R-:W-:-:S02]  /*4150*/  UIADD3 UR4, UR4, -0x1, URZ ;  /* 0xffffffff04047890 */ /* 0x000fc4000fffe03f */
[----:B------:R-:W-:Y:S02]  /*4160*/  USHF.L.U32 UR5, UR7, UR5, URZ ;  /* 0x0000000507057299 */ /* 0x000fe4000800063f */
[----:B------:R-:W-:Y:S01]  /*4170*/  ULOP3.LUT UR13, URZ, UR6, URZ, 0x33, !UPT ;  /* 0x000000063f0d7292 */ /* 0x000fe2000f8e333f */
[----:B------:R-:W-:Y:S01]  /*4180*/  ULDC.64 UR22, c[0x0][0x198] ;  /* 0x0000660000167ab9 */ /* 0x000fe20000000a00 */
[----:B0-----:R-:W-:-:S05]  /*4190*/  VIADD R0, R0, 0x7f ;  /* 0x0000007f00007836 */ /* 0x001fca0000000000 */
[----:B------:R-:W-:-:S04]  /*41a0*/  SHF.R.S32.HI R5, RZ, 0x1f, R0 ;  /* 0x0000001fff057819 */ /* 0x000fc80000011400 */
[----:B------:R-:W-:Y:S01]  /*41b0*/  LEA.HI R3, R5, R0, RZ, 0x7 ;  /* 0x0000000005037211 */ /* 0x000fe200078f38ff */
[----:B------:R-:W-:-:S03]  /*41c0*/  IMAD.MOV.U32 R0, RZ, RZ, 0x1 ;  /* 0x00000001ff007424 */ /* 0x000fc600078e00ff */
[----:B------:R-:W-:-:S05]  /*41d0*/  SHF.R.S32.HI R3, RZ, 0x7, R3 ;  /* 0x00000007ff037819 */ /* 0x000fca0000011403 */
[----:B------:R-:W-:-:S07]  /*41e0*/  VIADD R10, R3, 0x1 ;  /* 0x00000001030a7836 */ /* 0x000fce0000000000 */
.L_x_78:
[----:B------:R-:W-:-:S03]  /*41f0*/  UMOV UR6, 0xffffffff ;  /* 0xffffffff00067882 */ /* 0x000fc60000000000 */
[----:B------:R-:W-:Y:S05]  /*4200*/  BRA.DIV UR6, `(.L_x_67) ;  /* 0x0000000e06f07947 */ /* 0x000fea000b800000 */
[----:B------:R-:W-:-:S13]  /*4210*/  ELECT P6, URZ, PT ;  /* 0x00000000003f782f */ /* 0x000fda00038c0000 */
.L_x_90:
[----:B------:R-:W0:Y:S01]  /*4220*/  LDC R4, c[0x0][0x28c] ;  /* 0x0000a300ff047b82 */ /* 0x000e220000000800 */
[----:B------:R-:W-:Y:S01]  /*4230*/  BSSY B1, `(.L_x_68) ;  /* 0x0000043000017945 */ /* 0x000fe20003800000 */
[----:B0-----:R-:W-:-:S13]  /*4240*/  ISETP.LT.OR P6, PT, R4, 0x1, !P6 ;  /* 0x000000010400780c */ /* 0x001fda00077c1670 */
[----:B------:R-:W-:Y:S05]  /*4250*/  @P6 BRA `(.L_x_69) ;  /* 0x0000000400006947 */ /* 0x000fea0003800000 */
[----:B------:R-:W-:Y:S02]  /*4260*/  IMAD.SHL.U32 R15, R9, 0x80, RZ ;  /* 0x00000080090f7824 */ /* 0x000fe400078e00ff */
[----:B------:R-:W-:Y:S02]  /*4270*/  IMAD.SHL.U32 R20, R20, 0x20, RZ ;  /* 0x0000002014147824 */ /* 0x000fe400078e00ff */
[----:B------:R-:W-:Y:S02]  /*4280*/  IMAD.MOV.U32 R18, RZ, RZ, RZ ;  /* 0x000000ffff127224 */ /* 0x000fe400078e00ff */
[----:B------:R-:W-:Y:S02]  /*4290*/  IMAD.MOV.U32 R4, RZ, RZ, R10 ;  /* 0x000000ffff047224 */ /* 0x000fe400078e000a */
[----:B------:R-:W-:Y:S02]  /*42a0*/  IMAD.MOV.U32 R5, RZ, RZ, R0 ;  /* 0x000000ffff057224 */ /* 0x000fe400078e0000 */
[----:B------:R-:W-:-:S07]  /*42b0*/  IMAD.MOV.U32 R6, RZ, RZ, R12 ;  /* 0x000000ffff067224 */ /* 0x000fce00078e000c */
.L_x_73:
[----:B------:R-:W0:Y:S01]  /*42c0*/  S2R R14, SR_CgaCtaId ;  /* 0x00000000000e7919 */ /* 0x000e220000008800 */
[----:B------:R-:W-:Y:S01]  /*42d0*/  MOV R7, 0x400 ;  /* 0x0000040000077802 */ /* 0x000fe20000000f00 */
[----:B------:R-:W1:Y:S03]  /*42e0*/  @!P2 LDC R9, c[0x0][0x500] ;  /* 0x00014000ff09ab82 */ /* 0x000e660000000800 */
[----:B0-----:R-:W-:Y:S02]  /*42f0*/  LEA R21, R14, R7, 0x18 ;  /* 0x000000070e157211 */ /* 0x001fe400078ec0ff */
[----:B------:R-:W-:-:S03]  /*4300*/  SHF.L.U32 R7, R5, 0x1f, RZ ;  /* 0x0000001f05077819 */ /* 0x000fc600000006ff */
[----:B------:R-:W-:-:S04]  /*4310*/  IMAD R14, R6, 0x8, R21 ;  /* 0x00000008060e7824 */ /* 0x000fc800078e0215 */
[----:B------:R-:W0:Y:S02]  /*4320*/  SYNCS.PHASECHK.TRANS64.TRYWAIT P1, [R14+URZ+0x28], R7 ;  /* 0x000028070e0075a7 */ /* 0x000e24000802017f */
[----:B01----:R-:W-:Y:S05]  /*4330*/  @!P1 BRA `(.L_x_70) ;  /* 0x0000000c00c49947 */ /* 0x003fea0003800000 */
.L_x_91:
[----:B0-----:R-:W-:Y:S01]  /*4340*/  PRMT R7, R11, 0x9910, RZ ;  /* 0x000099100b077816 */ /* 0x001fe200000000ff */
[----:B------:R0:W-:Y:S03]  /*4350*/  @!P2 SYNCS.ARRIVE.TRANS64 RZ, [R14+URZ], R9 ;  /* 0x000000090effa9a7 */ /* 0x0001e6000800003f */
[----:B------:R-:W-:-:S13]  /*4360*/  ISETP.NE.AND P1, PT, R7, 0x2, PT ;  /* 0x000000020700780c */ /* 0x000fda0003f25270 */
[----:B0-----:R-:W-:Y:S05]  /*4370*/  @P1 BRA `(.L_x_71) ;  /* 0x0000000000041947 */ /* 0x001fea0003800000 */
[----:B------:R-:W-:Y:S01]  /*4380*/  BPT.TRAP 0x1 ;  /* 0x000000040000795c */ /* 0x000fe20000300000 */
.L_x_71:
[----:B------:R-:W-:Y:S05]  /*4390*/  @P0 BRA `(.L_x_72) ;  /* 0x0000000000040947 */ /* 0x000fea0003800000 */
[----:B------:R-:W-:Y:S01]  /*43a0*/  BPT.TRAP 0x1 ;  /* 0x000000040000795c */ /* 0x000fe20000300000 */
.L_x_72:
[--C-:B------:R-:W-:Y:S01]  /*43b0*/  IMAD R7, R6, 0x8000, R21.reuse ;  /* 0x0000800006077824 */ /* 0x100fe200078e0215 */
[----:B------:R-:W-:Y:S01]  /*43c0*/  R2UR UR34, R18 ;  /* 0x00000000122272ca */ /* 0x000fe200000e0000 */
[----:B------:R-:W-:Y:S01]  /*43d0*/  IMAD R21, R6, 0x2000, R21 ;  /* 0x0000200006157824 */ /* 0x000fe200078e0215 */
[----:B------:R-:W-:Y:S01]  /*43e0*/  R2UR UR33, R14 ;  /* 0x000000000e2172ca */ /* 0x000fe200000e0000 */
[----:B------:R-:W-:Y:S01]  /*43f0*/  VIADD R4, R4, 0xffffffff ;  /* 0xffffffff04047836 */ /* 0x000fe20000000000 */
[----:B------:R-:W-:Y:S01]  /*4400*/  R2UR UR24, R7 ;  /* 0x00000000071872ca */ /* 0x000fe200000e0000 */
[----:B------:R-:W-:Y:S01]  /*4410*/  UIADD3 UR6, UP0, UR22, 0xf0, URZ ;  /* 0x000000f016067890 */ /* 0x000fe2000ff1e03f */
[----:B------:R-:W-:Y:S01]  /*4420*/  R2UR UR8, R21 ;  /* 0x00000000150872ca */ /* 0x000fe200000e0000 */
[----:B------:R-:W-:Y:S01]  /*4430*/  UIADD3 UR30, UP1, UR22, 0x1f0, URZ ;  /* 0x000001f0161e7890 */ /* 0x000fe2000ff3e03f */
[----:B------:R-:W-:Y:S01]  /*4440*/  R2UR UR36, R8 ;  /* 0x00000000082472ca */ /* 0x000fe200000e0000 */
[----:B------:R-:W-:Y:S01]  /*4450*/  UIADD3.X UR7, URZ, UR23, URZ, UP0, !UPT ;  /* 0x000000173f077290 */ /* 0x000fe200087fe43f */
[----:B------:R-:W-:Y:S01]  /*4460*/  R2UR UR35, R15 ;  /* 0x000000000f2372ca */ /* 0x000fe200000e0000 */
[----:B------:R-:W-:Y:S01]  /*4470*/  UIADD3.X UR31, URZ, UR23, URZ, UP1, !UPT ;  /* 0x000000173f1f7290 */ /* 0x000fe20008ffe43f */
[----:B------:R-:W-:Y:S01]  /*4480*/  R2UR UR19, R20 ;  /* 0x00000000141372ca */ /* 0x000fe200000e0000 */
[----:B------:R-:W-:Y:S01]  /*4490*/  UIADD3 UR26, UR34, 0x40, URZ ;  /* 0x00000040221a7890 */ /* 0x000fe2000fffe03f */
[----:B------:R-:W-:Y:S01]  /*44a0*/  ISETP.GT.AND P3, PT, R4, 0x1, PT ;  /* 0x000000010400780c */ /* 0x000fe20003f64270 */
[----:B------:R-:W-:Y:S01]  /*44b0*/  VIADD R6, R6, 0x1 ;  /* 0x0000000106067836 */ /* 0x000fe20000000000 */
[----:B------:R-:W-:Y:S01]  /*44c0*/  UMOV UR14, 0x0 ;  /* 0x00000000000e7882 */ /* 0x000fe20000000000 */
[----:B------:R-:W-:Y:S01]  /*44d0*/  UIADD3 UR32, UR24, 0x100, URZ ;  /* 0x0000010018207890 */ /* 0x000fe2000fffe03f */
[----:B------:R-:W-:Y:S01]  /*44e0*/  VIADD R18, R18, 0x80 ;  /* 0x0000008012127836 */ /* 0x000fe20000000000 */
[----:B------:R-:W-:Y:S01]  /*44f0*/  UIADD3 UR24, UR24, 0x4100, URZ ;  /* 0x0000410018187890 */ /* 0x000fe2000fffe03f */
[----:B------:R-:W-:Y:S01]  /*4500*/  ISETP.NE.AND P1, PT, R6, 0x5, PT ;  /* 0x000000050600780c */ /* 0x000fe20003f25270 */
[----:B------:R-:W-:-:S02]  /*4510*/  UIADD3 UR16, UR8, 0x28100, URZ ;  /* 0x0002810008107890 */ /* 0x000fc4000fffe03f */
[----:B------:R-:W-:Y:S01]  /*4520*/  UIADD3 UR8, UR8, 0x29100, URZ ;  /* 0x0002910008087890 */ /* 0x000fe2000fffe03f */
[----:B------:R-:W-:Y:S01]  /*4530*/  SEL R14, RZ, 0x1, P1 ;  /* 0x00000001ff0e7807 */ /* 0x000fe20000800000 */
[----:B------:R-:W-:Y:S01]  /*4540*/  UMOV UR15, 0x10000000 ;  /* 0x10000000000f7882 */ /* 0x000fe20000000000 */
[----:B------:R-:W-:Y:S01]  /*4550*/  UMOV UR25, UR33 ;  /* 0x0000002100197c82 */ /* 0x000fe20008000000 */
[----:B------:R-:W-:Y:S01]  /*4560*/  UMOV UR28, UR36 ;  /* 0x00000024001c7c82 */ /* 0x000fe20008000000 */
[----:B------:R-:W-:Y:S01]  /*4570*/  UMOV UR27, UR35 ;  /* 0x00000023001b7c82 */ /* 0x000fe20008000000 */
[----:B------:R-:W-:Y:S01]  /*4580*/  UMOV UR17, UR33 ;  /* 0x0000002100117c82 */ /* 0x000fe20008000000 */
[----:B------:R-:W-:Y:S01]  /*4590*/  UMOV UR18, UR34 ;  /* 0x0000002200127c82 */ /* 0x000fe20008000000 */
[----:B------:R-:W-:Y:S01]  /*45a0*/  UMOV UR20, UR36 ;  /* 0x0000002400147c82 */ /* 0x000fe20008000000 */
[----:B------:R0:W-:Y:S01]  /*45b0*/  UTMALDG.3D [UR32], [UR6], desc[UR14] ;  /* 0x00000e20060075b4 */ /* 0x0001e20008011000 */
[----:B------:R-:W-:Y:S01]  /*45c0*/  UMOV UR9, UR33 ;  /* 0x0000002100097c82 */ /* 0x000fe20008000000 */
[----:B------:R-:W-:Y:S01]  /*45d0*/  UMOV UR11, UR19 ;  /* 0x00000013000b7c82 */ /* 0x000fe20008000000 */
[----:B------:R-:W-:Y:S01]  /*45e0*/  UMOV UR12, UR36 ;  /* 0x00000024000c7c82 */ /* 0x000fe20008000000 */
[----:B------:R-:W-:Y:S01]  /*45f0*/  UMOV UR10, UR26 ;  /* 0x0000001a000a7c82 */ /* 0x000fe20008000000 */
[----:B------:R-:W-:-:S02]  /*4600*/  LOP3.LUT R5, R5, R14, RZ, 0x3c, !PT ;  /* 0x0000000e05057212 */ /* 0x000fc400078e3cff */
[----:B------:R-:W-:Y:S01]  /*4610*/  SEL R6, R6, RZ, P1 ;  /* 0x000000ff06067207 */ /* 0x000fe20000800000 */
[----:B------:R0:W-:Y:S01]  /*4620*/  UTMALDG.3D [UR24], [UR6], desc[UR14] ;  /* 0x00000e18060075b4 */ /* 0x0001e20008011000 */
[----:B------:R0:W-:Y:S01]  /*4630*/  UTMALDG.3D [UR16], [UR30], desc[UR14] ;  /* 0x00000e101e0075b4 */ /* 0x0001e20008011000 */
[----:B------:R0:W-:Y:S02]  /*4640*/  UTMALDG.3D [UR8], [UR30], desc[UR14] ;  /* 0x00000e081e0075b4 */ /* 0x0001e40008011000 */
[----:B0-----:R-:W-:Y:S05]  /*4650*/  @P3 BRA `(.L_x_73) ;  /* 0xfffffffc00183947 */ /* 0x001fea000383ffff */
.L_x_69:
[----:B------:R-:W-:Y:S05]  /*4660*/  BSYNC B1 ;  /* 0x0000000000017941 */ /* 0x000fea0003800000 */
.L_x_68:
[----:B------:R-:W-:Y:S01]  /*4670*/  LOP3.LUT P3, RZ, R13, 0xff, RZ, 0xc0, !PT ;  /* 0x000000ff0dff7812 */ /* 0x000fe2000786c0ff */
[----:B------:R-:W-:Y:S01]  /*4680*/  IMAD.IADD R12, R3, 0x1, R12 ;  /* 0x00000001030c7824 */ /* 0x000fe200078e020c */
[----:B------:R-:W-:Y:S01]  /*4690*/  IADD3 R16, P4, R16, UR38, RZ ;  /* 0x0000002610107c10 */ /* 0x000fe2000ff9e0ff */
[----:B------:R-:W-:Y:S01]  /*46a0*/  ULDC.64 UR6, c[0x0][0x650] ;  /* 0x0001940000067ab9 */ /* 0x000fe20000000a00 */
[----:B------:R-:W-:Y:S01]  /*46b0*/  BSSY B1, `(.L_x_74) ;  /* 0x000006a000017945 */ /* 0x000fe20003800000 */
[----:B------:R-:W-:Y:S01]  /*46c0*/  IMAD.MOV.U32 R9, RZ, RZ, -0x1 ;  /* 0xffffffffff097424 */ /* 0x000fe200078e00ff */
[----:B------:R-:W-:Y:S01]  /*46d0*/  ISETP.GT.U32.AND P1, PT, R12, 0x4, PT ;  /* 0x000000040c00780c */ /* 0x000fe20003f24070 */
[----:B------:R-:W-:Y:S01]  /*46e0*/  IMAD.MOV.U32 R20, RZ, RZ, -0x1 ;  /* 0xffffffffff147424 */ /* 0x000fe200078e00ff */
[----:B------:R-:W-:Y:S01]  /*46f0*/  IADD3.X R17, R17, UR41, RZ, P4, !PT ;  /* 0x0000002911117c10 */ /* 0x000fe2000a7fe4ff */
[----:B------:R-:W-:Y:S01]  /*4700*/  IMAD.MOV.U32 R8, RZ, RZ, -0x1 ;  /* 0xffffffffff087424 */ /* 0x000fe200078e00ff */
[----:B------:R-:W-:-:S02]  /*4710*/  ISETP.LT.U32.AND P1, PT, R3, 0x5, P1 ;  /* 0x000000050300780c */ /* 0x000fc40000f21070 */
[----:B------:R-:W-:Y:S01]  /*4720*/  PRMT R13, RZ, 0x7610, R13 ;  /* 0x00007610ff0d7816 */ /* 0x000fe2000000000d */
[----:B------:R-:W0:Y:S01]  /*4730*/  @P3 S2R R5, SR_CgaCtaId ;  /* 0x0000000000053919 */ /* 0x000e220000008800 */
[----:B------:R-:W-:-:S04]  /*4740*/  @P3 MOV R4, 0x400 ;  /* 0x0000040000043802 */ /* 0x000fc80000000f00 */
[----:B0-----:R-:W-:Y:S01]  /*4750*/  @P3 LEA R6, R5, R4, 0x18 ;  /* 0x0000000405063211 */ /* 0x001fe200078ec0ff */
[----:B------:R-:W-:-:S03]  /*4760*/  IMAD.WIDE.U32 R4, R12, -0x33333333, RZ ;  /* 0xcccccccd0c047825 */ /* 0x000fc600078e00ff */
[----:B------:R0:W-:Y:S01]  /*4770*/  @P3 SYNCS.ARRIVE.TRANS64.A1T0 RZ, [R6+URZ+0x68], RZ ;  /* 0x000068ff06ff39a7 */ /* 0x0001e2000810003f */
[----:B------:R-:W-:Y:S02]  /*4780*/  ISETP.GE.U32.AND P3, PT, R3, 0x5, PT ;  /* 0x000000050300780c */ /* 0x000fe40003f66070 */
[----:B------:R-:W-:Y:S02]  /*4790*/  SHF.R.U32.HI R7, RZ, 0x2, R5 ;  /* 0x00000002ff077819 */ /* 0x000fe40000011605 */
[----:B------:R-:W-:Y:S02]  /*47a0*/  SEL R5, RZ, 0x1, !P1 ;  /* 0x00000001ff057807 */ /* 0x000fe40004800000 */
[----:B------:R-:W-:Y:S01]  /*47b0*/  ISETP.GE.U32.AND P1, PT, R16, UR6, PT ;  /* 0x0000000610007c0c */ /* 0x000fe2000bf26070 */
[----:B------:R-:W-:Y:S01]  /*47c0*/  IMAD R12, R7, -0x5, R12 ;  /* 0xfffffffb070c7824 */ /* 0x000fe200078e020c */
[----:B------:R-:W-:Y:S02]  /*47d0*/  LOP3.LUT R0, R0, R5, RZ, 0x3c, !PT ;  /* 0x0000000500007212 */ /* 0x000fe400078e3cff */
[----:B------:R-:W-:-:S02]  /*47e0*/  ISETP.GE.U32.AND.EX P1, PT, R17, UR7, PT, P1 ;  /* 0x0000000711007c0c */ /* 0x000fc4000bf26110 */
[----:B------:R-:W-:Y:S02]  /*47f0*/  PRMT R4, RZ, 0x7610, R4 ;  /* 0x00007610ff047816 */ /* 0x000fe40000000004 */
[----:B------:R-:W-:-:S09]  /*4800*/  @P3 LOP3.LUT R0, R0, 0x1, R7, 0x78, !PT ;  /* 0x0000000100003812 */ /* 0x000fd200078e7807 */
[----:B0-----:R-:W-:Y:S05]  /*4810*/  @P1 BRA `(.L_x_75) ;  /* 0x00000004004c1947 */ /* 0x001fea0003800000 */
[----:B------:R-:W-:Y:S01]  /*4820*/  ULDC.64 UR6, c[0x0][0x628] ;  /* 0x00018a0000067ab9 */ /* 0x000fe20000000a00 */
[----:B------:R-:W0:Y:S01]  /*4830*/  S2R R15, SR_CTAID.X ;  /* 0x00000000000f7919 */ /* 0x000e220000002500 */
[----:B------:R-:W-:Y:S01]  /*4840*/  ISETP.NE.U32.AND P1, PT, RZ, UR6, PT ;  /* 0x00000006ff007c0c */ /* 0x000fe2000bf25070 */
[----:B------:R-:W-:Y:S01]  /*4850*/  ULDC UR9, c[0x0][0x630] ;  /* 0x00018c0000097ab9 */ /* 0x000fe20000000800 */
[----:B------:R-:W-:Y:S01]  /*4860*/  IMAD.MOV.U32 R4, RZ, RZ, R16 ;  /* 0x000000ffff047224 */ /* 0x000fe200078e0010 */
[----:B------:R-:W1:Y:S01]  /*4870*/  S2R R14, SR_CTAID.Y ;  /* 0x00000000000e7919 */ /* 0x000e620000002600 */
[----:B------:R-:W-:Y:S01]  /*4880*/  ISETP.NE.AND.EX P1, PT, RZ, UR7, PT, P1 ;  /* 0x00000007ff007c0c */ /* 0x000fe2000bf25310 */
[----:B------:R-:W-:-:S12]  /*4890*/  IMAD.MOV.U32 R5, RZ, RZ, R17 ;  /* 0x000000ffff057224 */ /* 0x000fd800078e0011 */
[----:B------:R-:W-:Y:S05]  /*48a0*/  @!P1 BRA `(.L_x_76) ;  /* 0x0000000000289947 */ /* 0x000fea0003800000 */
[----:B------:R-:W-:Y:S02]  /*48b0*/  ULDC UR8, c[0x0][0x634] ;  /* 0x00018d0000087ab9 */ /* 0x000fe40000000800 */
[----:B------:R-:W-:-:S05]  /*48c0*/  IADD3 R9, P1, R16, UR8, RZ ;  /* 0x0000000810097c10 */ /* 0x000fca000ff3e0ff */
[----:B------:R-:W-:-:S04]  /*48d0*/  IMAD.X R21, RZ, RZ, R17, P1 ;  /* 0x000000ffff157224 */ /* 0x000fc800008e0611 */
[----:B------:R-:W-:-:S04]  /*48e0*/  IMAD.WIDE.U32 R6, R21, UR6, RZ ;  /* 0x0000000615067c25 */ /* 0x000fc8000f8e00ff */
[----:B------:R-:W-:-:S04]  /*48f0*/  IMAD.WIDE.U32 R6, P1, R9, UR7, R6 ;  /* 0x0000000709067c25 */ /* 0x000fc8000f820006 */
[----:B------:R-:W-:-:S04]  /*4900*/  IMAD.WIDE.U32 R8, R9, UR6, RZ ;  /* 0x0000000609087c25 */ /* 0x000fc8000f8e00ff */
[----:B------:R-:W-:Y:S01]  /*4910*/  IMAD.X R5, RZ, RZ, RZ, P1 ;  /* 0x000000ffff057224 */ /* 0x000fe200008e06ff */
[----:B------:R-:W-:Y:S01]  /*4920*/  IADD3 RZ, P1, R9, R6, RZ ;  /* 0x0000000609ff7210 */ /* 0x000fe20007f3e0ff */
[----:B------:R-:W-:-:S04]  /*4930*/  IMAD.MOV.U32 R4, RZ, RZ, R7 ;  /* 0x000000ffff047224 */ /* 0x000fc800078e0007 */
[----:B------:R-:W-:-:S08]  /*4940*/  IMAD.WIDE.U32.X R4, R21, UR7, R4, P1 ;  /* 0x0000000715047c25 */ /* 0x000fd000088e0404 */
.L_x_76:
[--C-:B------:R-:W-:Y:S01]  /*4950*/  SHF.R.U64 R8, R4, UR9, R5.reuse ;  /* 0x0000000904087c19 */ /* 0x100fe20008001205 */
[----:B------:R-:W-:Y:S01]  /*4960*/  ULDC.64 UR6, c[0x0][0x620] ;  /* 0x0001880000067ab9 */ /* 0x000fe20000000a00 */
[----:B------:R-:W-:Y:S01]  /*4970*/  SHF.R.U32.HI R4, RZ, UR9, R5 ;  /* 0x00000009ff047c19 */ /* 0x000fe20008011605 */
[----:B------:R-:W2:Y:S01]  /*4980*/  LDC R24, c[0x0][0x144] ;  /* 0x00005100ff187b82 */ /* 0x000ea20000000800 */
[----:B------:R-:W-:Y:S01]  /*4990*/  IADD3 R7, P1, RZ, -R8, RZ ;  /* 0x80000008ff077210 */ /* 0x000fe20007f3e0ff */
[----:B------:R-:W-:Y:S01]  /*49a0*/  ULDC.64 UR10, c[0x0][0x640] ;  /* 0x00019000000a7ab9 */ /* 0x000fe20000000a00 */
[----:B0-----:R-:W-:Y:S01]  /*49b0*/  I2FP.F32.U32 R9, R15 ;  /* 0x0000000f00097245 */ /* 0x001fe20000201000 */
[----:B------:R-:W-:Y:S02]  /*49c0*/  ULDC UR8, c[0x0][0x608] ;  /* 0x0001820000087ab9 */ /* 0x000fe40000000800 */
[----:B------:R-:W-:Y:S01]  /*49d0*/  IMAD.X R4, RZ, RZ, ~R4, P1 ;  /* 0x000000ffff047224 */ /* 0x000fe200008e0e04 */
[----:B------:R-:W-:Y:S01]  /*49e0*/  ISETP.NE.U32.AND P1, PT, RZ, UR10, PT ;  /* 0x0000000aff007c0c */ /* 0x000fe2000bf25070 */
[----:B------:R-:W0:Y:S02]  /*49f0*/  LDC R21, c[0x0][0x148] ;  /* 0x00005200ff157b82 */ /* 0x000e240000000800 */
[----:B------:R-:W-:Y:S01]  /*4a00*/  IMAD R6, R4, UR6, RZ ;  /* 0x0000000604067c24 */ /* 0x000fe2000f8e02ff */
[----:B------:R-:W-:Y:S01]  /*4a10*/  ISETP.NE.AND.EX P1, PT, RZ, UR11, PT, P1 ;  /* 0x0000000bff007c0c */ /* 0x000fe2000bf25310 */
[----:B------:R-:W-:Y:S01]  /*4a20*/  IMAD.WIDE.U32 R4, R7, UR6, R16 ;  /* 0x0000000607047c25 */ /* 0x000fe2000f8e0010 */
[----:B------:R-:W-:-:S03]  /*4a30*/  ULDC UR6, c[0x0][0x150] ;  /* 0x0000540000067ab9 */ /* 0x000fc60000000800 */
[----:B------:R-:W-:Y:S02]  /*4a40*/  IMAD R7, R7, UR7, R6 ;  /* 0x0000000707077c24 */ /* 0x000fe4000f8e0206 */
[----:B------:R-:W-:Y:S01]  /*4a50*/  FMUL R6, R9, UR6 ;  /* 0x0000000609067c20 */ /* 0x000fe20008400000 */
[----:B------:R-:W-:Y:S01]  /*4a60*/  ULDC UR6, c[0x0][0x618] ;  /* 0x0001860000067ab9 */ /* 0x000fe20000000800 */
[----:B------:R-:W-:Y:S01]  /*4a70*/  ULDC UR7, c[0x0][0x154] ;  /* 0x0000550000077ab9 */ /* 0x000fe20000000800 */
[----:B------:R-:W-:-:S03]  /*4a80*/  IMAD.IADD R5, R5, 0x1, R7 ;  /* 0x0000000105057824 */ /* 0x000fc600078e0207 */
[----:B------:R-:W3:Y:S02]  /*4a90*/  F2I.U32.TRUNC.NTZ R6, R6 ;  /* 0x0000000600067305 */ /* 0x000ee4000020f000 */
[----:B------:R-:W-:Y:S02]  /*4aa0*/  SHF.R.U64 R9, R4, UR6, R5 ;  /* 0x0000000604097c19 */ /* 0x000fe40008001205 */
[----:B-1----:R-:W-:-:S05]  /*4ab0*/  I2FP.F32.U32 R4, R14 ;  /* 0x0000000e00047245 */ /* 0x002fca0000201000 */
[----:B------:R-:W-:Y:S01]  /*4ac0*/  FMUL R22, R4, UR7 ;  /* 0x0000000704167c20 */ /* 0x000fe20008400000 */
[----:B------:R-:W-:Y:S01]  /*4ad0*/  SHF.R.U32.HI R4, RZ, UR6, R5 ;  /* 0x00000006ff047c19 */ /* 0x000fe20008011605 */
[----:B------:R-:W-:-:S03]  /*4ae0*/  ULDC UR6, c[0x0][0x658] ;  /* 0x0001960000067ab9 */ /* 0x000fc60000000800 */
[--C-:B------:R-:W-:Y:S01]  /*4af0*/  SHF.R.U64 R20, R9, UR8, R4.reuse ;  /* 0x0000000809147c19 */ /* 0x100fe20008001204 */
[----:B------:R-:W1:Y:S01]  /*4b00*/  F2I.U32.TRUNC.NTZ R22, R22 ;  /* 0x0000001600167305 */ /* 0x000e62000020f000 */
[----:B------:R-:W-:Y:S01]  /*4b10*/  SHF.R.U32.HI R5, RZ, UR8, R4 ;  /* 0x00000008ff057c19 */ /* 0x000fe20008011604 */
[----:B---3--:R-:W-:-:S03]  /*4b20*/  IMAD.MOV R6, RZ, RZ, -R6 ;  /* 0x000000ffff067224 */ /* 0x008fc600078e0a06 */
[----:B------:R-:W-:Y:S01]  /*4b30*/  SHF.R.U64 R18, R20, UR6, R5 ;  /* 0x0000000614127c19 */ /* 0x000fe20008001205 */
[----:B--2---:R-:W-:Y:S01]  /*4b40*/  IMAD R15, R24, R6, R15 ;  /* 0x00000006180f7224 */ /* 0x004fe200078e020f */
[----:B------:R-:W-:-:S03]  /*4b50*/  SHF.R.U32.HI R23, RZ, UR6, R5 ;  /* 0x00000006ff177c19 */ /* 0x000fc60008011605 */
[----:B------:R-:W-:Y:S02]  /*4b60*/  IMAD.MOV.U32 R4, RZ, RZ, R18 ;  /* 0x000000ffff047224 */ /* 0x000fe400078e0012 */
[----:B------:R-:W-:Y:S01]  /*4b70*/  IMAD.MOV.U32 R5, RZ, RZ, R23 ;  /* 0x000000ffff057224 */ /* 0x000fe200078e0017 */
[----:B-1----:R-:W-:Y:S06]  /*4b80*/  @!P1 BRA `(.L_x_77) ;  /* 0x0000000000289947 */ /* 0x002fec0003800000 */
[----:B------:R-:W-:Y:S02]  /*4b90*/  ULDC UR6, c[0x0][0x64c] ;  /* 0x0001930000067ab9 */ /* 0x000fe40000000800 */
[----:B------:R-:W-:-:S05]  /*4ba0*/  IADD3 R5, P1, R18, UR6, RZ ;  /* 0x0000000612057c10 */ /* 0x000fca000ff3e0ff */
[----:B------:R-:W-:-:S04]  /*4bb0*/  IMAD.X R23, RZ, RZ, R23, P1 ;  /* 0x000000ffff177224 */ /* 0x000fc800008e0617 */
[----:B------:R-:W-:-:S04]  /*4bc0*/  IMAD.WIDE.U32 R6, R23, UR10, RZ ;  /* 0x0000000a17067c25 */ /* 0x000fc8000f8e00ff */
[----:B------:R-:W-:-:S04]  /*4bd0*/  IMAD.WIDE.U32 R6, P1, R5, UR11, R6 ;  /* 0x0000000b05067c25 */ /* 0x000fc8000f820006 */
[----:B------:R-:W-:-:S04]  /*4be0*/  IMAD.WIDE.U32 R4, R5, UR10, RZ ;  /* 0x0000000a05047c25 */ /* 0x000fc8000f8e00ff */
[----:B------:R-:W-:Y:S01]  /*4bf0*/  IMAD.MOV.U32 R4, RZ, RZ, R7 ;  /* 0x000000ffff047224 */ /* 0x000fe200078e0007 */
[----:B------:R-:W-:Y:S01]  /*4c00*/  IADD3 RZ, P3, R5, R6, RZ ;  /* 0x0000000605ff7210 */ /* 0x000fe20007f7e0ff */
[----:B------:R-:W-:-:S04]  /*4c10*/  IMAD.X R5, RZ, RZ, RZ, P1 ;  /* 0x000000ffff057224 */ /* 0x000fc800008e06ff */
[----:B------:R-:W-:-:S08]  /*4c20*/  IMAD.WIDE.U32.X R4, R23, UR11, R4, P3 ;  /* 0x0000000b17047c25 */ /* 0x000fd000098e0404 */
.L_x_77:
[----:B------:R-:W-:Y:S01]  /*4c30*/  ISETP.NE.AND P1, PT, R2, 0x1, PT ;  /* 0x000000010200780c */ /* 0x000fe20003f25270 */
[----:B------:R-:W-:Y:S01]  /*4c40*/  ULDC UR6, c[0x0][0x648] ;  /* 0x0001920000067ab9 */ /* 0x000fe20000000800 */
[----:B------:R-:W-:Y:S01]  /*4c50*/  LOP3.LUT R20, R20, UR13, RZ, 0xc0, !PT ;  /* 0x0000000d14147c12 */ /* 0x000fe2000f8ec0ff */
[----:B------:R-:W-:Y:S01]  /*4c60*/  IMAD.MOV R22, RZ, RZ, -R22 ;  /* 0x000000ffff167224 */ /* 0x000fe200078e0a16 */
[----:B------:R-:W-:Y:S01]  /*4c70*/  SHF.R.U64 R5, R4, UR6, R5 ;  /* 0x0000000604057c19 */ /* 0x000fe20008001205 */
[----:B------:R-:W-:Y:S01]  /*4c80*/  ULDC UR6, c[0x0][0x638] ;  /* 0x00018e0000067ab9 */ /* 0x000fe20000000800 */
[----:B------:R-:W-:Y:S01]  /*4c90*/  LOP3.LUT R9, R9, UR4, RZ, 0xc0, !PT ;  /* 0x0000000409097c12 */ /* 0x000fe2000f8ec0ff */
[----:B------:R-:W-:Y:S01]  /*4ca0*/  ULDC UR7, c[0x0][0x610] ;  /* 0x0001840000077ab9 */ /* 0x000fe20000000800 */
[----:B------:R-:W-:Y:S02]  /*4cb0*/  IMAD.MOV.U32 R4, RZ, RZ, 0x1 ;  /* 0x00000001ff047424 */ /* 0x000fe400078e00ff */
[----:B------:R-:W-:-:S02]  /*4cc0*/  IMAD.MOV R7, RZ, RZ, -R5 ;  /* 0x000000ffff077224 */ /* 0x000fc400078e0a05 */
[----:B------:R-:W-:Y:S02]  /*4cd0*/  IMAD R20, R5, UR5, R20 ;  /* 0x0000000505147c24 */ /* 0x000fe4000f8e0214 */
[----:B0-----:R-:W-:Y:S02]  /*4ce0*/  @P1 IMAD R15, R21, R22, R14 ;  /* 0x00000016150f1224 */ /* 0x001fe400078e020e */
[----:B------:R-:W-:Y:S01]  /*4cf0*/  IMAD R18, R7, UR6, R18 ;  /* 0x0000000607127c24 */ /* 0x000fe2000f8e0212 */
[----:B------:R-:W-:Y:S01]  /*4d00*/  ULDC UR6, c[0x0][0x600] ;  /* 0x0001800000067ab9 */ /* 0x000fe20000000800 */
[----:B------:R-:W-:Y:S02]  /*4d10*/  IMAD R15, R20, UR7, R15 ;  /* 0x00000007140f7c24 */ /* 0x000fe4000f8e020f */
[----:B------:R-:W-:-:S05]  /*4d20*/  IMAD R18, R18, UR6, R9 ;  /* 0x0000000612127c24 */ /* 0x000fca000f8e0209 */
[----:B------:R-:W-:Y:S02]  /*4d30*/  SEL R20, R18, R15, !P1 ;  /* 0x0000000f12147207 */ /* 0x000fe40004800000 */
[----:B------:R-:W-:-:S07]  /*4d40*/  SEL R9, R15, R18, !P1 ;  /* 0x000000120f097207 */ /* 0x000fce0004800000 */
.L_x_75:
[----:B------:R-:W-:Y:S05]  /*4d50*/  BSYNC B1 ;  /* 0x0000000000017941 */ /* 0x000fea0003800000 */
.L_x_74:
[----:B------:R-:W-:-:S13]  /*4d60*/  LOP3.LUT P1, RZ, R4, 0xff, RZ, 0xc0, !PT ;  /* 0x000000ff04ff7812 */ /* 0x000fda000782c0ff */
[----:B------:R-:W-:Y:S05]  /*4d70*/  @P1 BRA `(.L_x_78) ;  /* 0xfffffff4001c1947 */ /* 0x000fea000383ffff */
[----:B------:R-:W-:Y:S05]  /*4d80*/  BSYNC B0 ;  /* 0x0000000000007941 */ /* 0x000fea0003800000 */
.L_x_66:
[----:B------:R-:W-:-:S03]  /*4d90*/  UMOV UR6, 0xffffffff ;  /* 0xffffffff00067882 */ /* 0x000fc60000000000 */
[----:B------:R-:W-:Y:S05]  /*4da0*/  BRA.DIV UR6, `(.L_x_79) ;  /* 0x00000006063c7947 */ /* 0x000fea000b800000 */
[----:B------:R-:W-:-:S13]  /*4db0*/  ELECT P6, URZ, PT ;  /* 0x00000000003f782f */ /* 0x000fda00038c0000 */
.L_x_94:
[----:B------:R-:W-:Y:S04]  /*4dc0*/  BSSY B0, `(.L_x_80) ;  /* 0x0000034000007945 */ /* 0x000fe80003800000 */
[----:B------:R-:W-:Y:S05]  /*4dd0*/  @!P6 BRA `(.L_x_81) ;  /* 0x0000000000c8e947 */ /* 0x000fea0003800000 */
[----:B------:R-:W-:-:S04]  /*4de0*/  LOP3.LUT R19, R19, 0x2, RZ, 0xfc, !PT ;  /* 0x0000000213137812 */ /* 0x000fc800078efcff */
[----:B------:R-:W-:-:S13]  /*4df0*/  ISETP.NE.AND P0, PT, R19, 0x3, PT ;  /* 0x000000031300780c */ /* 0x000fda0003f05270 */
[----:B------:R-:W-:Y:S05]  /*4e00*/  @!P0 BRA `(.L_x_82) ;  /* 0x0000000000048947 */ /* 0x000fea0003800000 */
[----:B------:R-:W-:Y:S01]  /*4e10*/  BPT.TRAP 0x1 ;  /* 0x000000040000795c */ /* 0x000fe20000300000 */
.L_x_82:
[----:B------:R-:W0:Y:S01]  /*4e20*/  S2R R3, SR_CgaCtaId ;  /* 0x0000000000037919 */ /* 0x000e220000008800 */
[----:B------:R-:W-:-:S04]  /*4e30*/  MOV R2, 0x400 ;  /* 0x0000040000027802 */ /* 0x000fc80000000f00 */
[----:B0-----:R-:W-:Y:S02]  /*4e40*/  LEA R3, R3, R2, 0x18 ;  /* 0x0000000203037211 */ /* 0x001fe400078ec0ff */
[----:B------:R-:W-:-:S03]  /*4e50*/  SHF.L.U32 R2, R0, 0x1f, RZ ;  /* 0x0000001f00027819 */ /* 0x000fc600000006ff */
[----:B------:R-:W-:-:S04]  /*4e60*/  VIADD R3, R3, 0x28 ;  /* 0x0000002803037836 */ /* 0x000fc80000000000 */
[C---:B------:R-:W-:Y:S02]  /*4e70*/  IMAD R7, R12.reuse, 0x8, R3 ;  /* 0x000000080c077824 */ /* 0x040fe400078e0203 */
[----:B------:R-:W-:Y:S02]  /*4e80*/  VIADD R12, R12, 0x1 ;  /* 0x000000010c0c7836 */ /* 0x000fe40000000000 */
[----:B------:R-:W0:Y:S03]  /*4e90*/  SYNCS.PHASECHK.TRANS64.TRYWAIT P0, [R7+URZ], R2 ;  /* 0x00000002070075a7 */ /* 0x000e26000800017f */
[----:B------:R-:W-:-:S04]  /*4ea0*/  ISETP.NE.AND P1, PT, R12, 0x5, PT ;  /* 0x000000050c00780c */ /* 0x000fc80003f25270 */
[----:B------:R-:W-:Y:S02]  /*4eb0*/  SEL R5, RZ, 0x1, P1 ;  /* 0x00000001ff057807 */ /* 0x000fe40000800000 */
[----:B------:R-:W-:Y:S02]  /*4ec0*/  SEL R12, R12, RZ, P1 ;  /* 0x000000ff0c0c7207 */ /* 0x000fe40000800000 */
[----:B------:R-:W-:-:S03]  /*4ed0*/  LOP3.LUT R5, R0, R5, RZ, 0x3c, !PT ;  /* 0x0000000500057212 */ /* 0x000fc600078e3cff */
[----:B------:R-:W-:Y:S01]  /*4ee0*/  IMAD R9, R12, 0x8, R3 ;  /* 0x000000080c097824 */ /* 0x000fe200078e0203 */
[----:B------:R-:W-:Y:S01]  /*4ef0*/  SHF.L.U32 R4, R5, 0x1f, RZ ;  /* 0x0000001f05047819 */ /* 0x000fe200000006ff */
[----:B0-----:R-:W-:Y:S06]  /*4f00*/  @!P0 BRA `(.L_x_83) ;  /* 0x0000000400048947 */ /* 0x001fec0003800000 */
.L_x_95:
[----:B------:R-:W1:Y:S01]  /*4f10*/  SYNCS.PHASECHK.TRANS64.TRYWAIT P0, [R9+URZ], R4 ;  /* 0x00000004090075a7 */ /* 0x000e62000800017f */
[----:B------:R-:W-:-:S05]  /*4f20*/  VIADD R0, R12, 0x1 ;  /* 0x000000010c007836 */ /* 0x000fca0000000000 */
[----:B------:R-:W-:-:S04]  /*4f30*/  ISETP.NE.AND P1, PT, R0, 0x5, PT ;  /* 0x000000050000780c */ /* 0x000fc80003f25270 */
[----:B0-----:R-:W-:Y:S02]  /*4f40*/  SEL R2, RZ, 0x1, P1 ;  /* 0x00000001ff027807 */ /* 0x001fe40000800000 */
[----:B------:R-:W-:Y:S02]  /*4f50*/  SEL R0, R0, RZ, P1 ;  /* 0x000000ff00007207 */ /* 0x000fe40000800000 */
[----:B------:R-:W-:-:S03]  /*4f60*/  LOP3.LUT R7, R5, R2, RZ, 0x3c, !PT ;  /* 0x0000000205077212 */ /* 0x000fc600078e3cff */
[----:B------:R-:W-:Y:S01]  /*4f70*/  IMAD R6, R0, 0x8, R3 ;  /* 0x0000000800067824 */ /* 0x000fe200078e0203 */
[----:B------:R-:W-:Y:S01]  /*4f80*/  SHF.L.U32 R5, R7, 0x1f, RZ ;  /* 0x0000001f07057819 */ /* 0x000fe200000006ff */
[----:B-1----:R-:W-:Y:S06]  /*4f90*/  @!P0 BRA `(.L_x_84) ;  /* 0x0000000000f48947 */ /* 0x002fec0003800000 */
.L_x_96:
[----:B------:R-:W1:Y:S01]  /*4fa0*/  SYNCS.PHASECHK.TRANS64.TRYWAIT P0, [R6+URZ], R5 ;  /* 0x00000005060075a7 */ /* 0x000e62000800017f */
[----:B------:R-:W-:-:S05]  /*4fb0*/  VIADD R0, R0, 0x1 ;  /* 0x0000000100007836 */ /* 0x000fca0000000000 */
[----:B------:R-:W-:-:S04]  /*4fc0*/  ISETP.NE.AND P1, PT, R0, 0x5, PT ;  /* 0x000000050000780c */ /* 0x000fc80003f25270 */
[----:B------:R-:W-:Y:S02]  /*4fd0*/  SEL R2, RZ, 0x1, P1 ;  /* 0x00000001ff027807 */ /* 0x000fe40000800000 */
[----:B------:R-:W-:Y:S02]  /*4fe0*/  SEL R0, R0, RZ, P1 ;  /* 0x000000ff00007207 */ /* 0x000fe40000800000 */
[----:B------:R-:W-:-:S03]  /*4ff0*/  LOP3.LUT R7, R7, R2, RZ, 0x3c, !PT ;  /* 0x0000000207077212 */ /* 0x000fc600078e3cff */
[----:B0-----:R-:W-:Y:S01]  /*5000*/  IMAD R9, R0, 0x8, R3 ;  /* 0x0000000800097824 */ /* 0x001fe200078e0203 */
[----:B------:R-:W-:Y:S01]  /*5010*/  SHF.L.U32 R4, R7, 0x1f, RZ ;  /* 0x0000001f07047819 */ /* 0x000fe200000006ff */
[----:B-1----:R-:W-:Y:S06]  /*5020*/  @!P0 BRA `(.L_x_85) ;  /* 0x0000000000e48947 */ /* 0x002fec0003800000 */
.L_x_97:
[----:B------:R-:W1:Y:S01]  /*5030*/  SYNCS.PHASECHK.TRANS64.TRYWAIT P0, [R9+URZ], R4 ;  /* 0x00000004090075a7 */ /* 0x000e62000800017f */
[----:B------:R-:W-:-:S05]  /*5040*/  VIADD R0, R0, 0x1 ;  /* 0x0000000100007836 */ /* 0x000fca0000000000 */
[----:B------:R-:W-:-:S04]  /*5050*/  ISETP.NE.AND P1, PT, R0, 0x5, PT ;  /* 0x000000050000780c */ /* 0x000fc80003f25270 */
[----:B------:R-:W-:Y:S02]  /*5060*/  SEL R2, RZ, 0x1, P1 ;  /* 0x00000001ff027807 */ /* 0x000fe40000800000 */
[----:B------:R-:W-:Y:S02]  /*5070*/  SEL R0, R0, RZ, P1 ;  /* 0x000000ff00007207 */ /* 0x000fe40000800000 */
[----:B------:R-:W-:Y:S01]  /*5080*/  LOP3.LUT R2, R7, R2, RZ, 0x3c, !PT ;  /* 0x0000000207027212 */ /* 0x000fe200078e3cff */
[----:B-1----:R-:W-:Y:S06]  /*5090*/  @!P0 BRA `(.L_x_86) ;  /* 0x0000000000dc8947 */ /* 0x002fec0003800000 */
.L_x_98:
[----:B------:R-:W-:Y:S01]  /*50a0*/  IMAD R3, R0, 0x8, R3 ;  /* 0x0000000800037824 */ /* 0x000fe200078e0203 */
[----:B------:R-:W-:-:S07]  /*50b0*/  SHF.L.U32 R0, R2, 0x1f, RZ ;  /* 0x0000001f02007819 */ /* 0x000fce00000006ff */
.L_x_87:
[----:B--2---:R2:W3:Y:S02]  /*50c0*/  SYNCS.PHASECHK.TRANS64.TRYWAIT P0, [R3+URZ], R0 ;  /* 0x00000000030075a7 */ /* 0x0044e4000800017f */
[----:B---3--:R-:W-:Y:S05]  /*50d0*/  @!P0 NANOSLEEP.SYNCS 0x989680 ;  /* 0x009896800000895d */ /* 0x008fea0003900000 */
[----:B------:R-:W3:Y:S02]  /*50e0*/  @!P0 SYNCS.PHASECHK.TRANS64 P0, [R3+URZ], R0 ;  /* 0x00000000030085a7 */ /* 0x000ee4000800007f */
[----:B---3--:R-:W-:Y:S05]  /*50f0*/  @!P0 BRA `(.L_x_87) ;  /* 0xfffffffc00f08947 */ /* 0x008fea000383ffff */
.L_x_81:
[----:B------:R-:W-:Y:S05]  /*5100*/  BSYNC B0 ;  /* 0x0000000000007941 */ /* 0x000fea0003800000 */
.L_x_80:
[----:B------:R-:W-:Y:S05]  /*5110*/  EXIT ;  /* 0x000000000000794d */ /* 0x000fea0003800000 */
.L_x_17:
[----:B-1----:R1:W2:Y:S02]  /*5120*/  SYNCS.PHASECHK.TRANS64.TRYWAIT P1, [R3+URZ], R0 ;  /* 0x00000000030075a7 */ /* 0x0022a4000802017f */
[----:B--2---:R-:W-:Y:S05]  /*5130*/  @!P1 NANOSLEEP.SYNCS 0x989680 ;  /* 0x009896800000995d */ /* 0x004fea0003900000 */
[----:B------:R-:W2:Y:S02]  /*5140*/  @!P1 SYNCS.PHASECHK.TRANS64 P1, [R3+URZ], R0 ;  /* 0x00000000030095a7 */ /* 0x000ea4000802007f */
[----:B--2---:R-:W-:Y:S05]  /*5150*/  @!P1 BRA `(.L_x_17) ;  /* 0xfffffffc00f09947 */ /* 0x004fea000383ffff */
[----:B------:R-:W-:Y:S05]  /*5160*/  BRA `(.L_x_16) ;  /* 0xffffffc0009c7947 */ /* 0x000fea000383ffff */
.L_x_22:
[----:B-1----:R-:W-:-:S04]  /*5170*/  IMAD.U32 R4, RZ, RZ, UR8 ;  /* 0x00000008ff047e24 */ /* 0x002fc8000f8e00ff */
[----:B------:R1:W2:Y:S03]  /*5180*/  SYNCS.PHASECHK.TRANS64.TRYWAIT P1, [R4+URZ], R3 ;  /* 0x00000003040075a7 */ /* 0x0002a6000802017f */
[----:B--2---:R-:W-:Y:S05]  /*5190*/  @!P1 NANOSLEEP.SYNCS 0x989680 ;  /* 0x009896800000995d */ /* 0x004fea0003900000 */
[----:B------:R-:W2:Y:S02]  /*51a0*/  @!P1 SYNCS.PHASECHK.TRANS64 P1, [R4+URZ], R3 ;  /* 0x00000003040095a7 */ /* 0x000ea4000802007f */
[----:B--2---:R-:W-:Y:S05]  /*51b0*/  @!P1 BRA `(.L_x_22) ;  /* 0xfffffffc00ec9947 */ /* 0x004fea000383ffff */
[----:B------:R-:W-:Y:S05]  /*51c0*/  BRA `(.L_x_21) ;  /* 0xffffffc400d87947 */ /* 0x000fea000383ffff */
.L_x_67:
[----:B------:R-:W-:Y:S01]  /*51d0*/  BSSY B1, `(.L_x_88) ;  /* 0x0000006000017945 */ /* 0x000fe20003800000 */
[----:B------:R-:W-:-:S07]  /*51e0*/  IMAD.MOV.U32 R15, RZ, RZ, -0x1 ;  /* 0xffffffffff0f7424 */ /* 0x000fce00078e00ff */
[----:B------:R-:W-:Y:S05]  /*51f0*/  WARPSYNC.COLLECTIVE R15, `(.L_x_89) ;  /* 0x000000000f0c7348 */ /* 0x000fea0003c00000 */
[----:B------:R-:W-:Y:S02]  /*5200*/  ELECT P6, UR62, PT ;  /* 0x00000000003e782f */ /* 0x000fe400038c0000 */
[----:B------:R-:W-:Y:S01]  /*5210*/  MOV R14, UR62 ;  /* 0x0000003e000e7c02 */ /* 0x000fe20008000f00 */
[----:B------:R-:W-:Y:S10]  /*5220*/  ENDCOLLECTIVE ;  /* 0x000000000000791b */ /* 0x000ff40003800000 */
.L_x_89:
[----:B------:R-:W-:Y:S05]  /*5230*/  BSYNC B1 ;  /* 0x0000000000017941 */ /* 0x000fea0003800000 */
.L_x_88:
[----:B------:R-:W-:Y:S05]  /*5240*/  BRA `(.L_x_90) ;  /* 0xffffffec00f47947 */ /* 0x000fea000383ffff */
.L_x_70:
[----:B0-----:R0:W1:Y:S02]  /*5250*/  SYNCS.PHASECHK.TRANS64.TRYWAIT P1, [R14+URZ+0x28], R7 ;  /* 0x000028070e0075a7 */ /* 0x001064000802017f */
[----:B-1----:R-:W-:Y:S05]  /*5260*/  @!P1 NANOSLEEP.SYNCS 0x989680 ;  /* 0x009896800000995d */ /* 0x002fea0003900000 */
[----:B------:R-:W1:Y:S02]  /*5270*/  @!P1 SYNCS.PHASECHK.TRANS64 P1, [R14+URZ+0x28], R7 ;  /* 0x000028070e0095a7 */ /* 0x000e64000802007f */
[----:B-1----:R-:W-:Y:S05]  /*5280*/  @!P1 BRA `(.L_x_70) ;  /* 0xfffffffc00f09947 */ /* 0x002fea000383ffff */
[----:B------:R-:W-:Y:S05]  /*5290*/  BRA `(.L_x_91) ;  /* 0xfffffff000287947 */ /* 0x000fea000383ffff */
.L_x_79:
[----:B------:R-:W-:Y:S01]  /*52a0*/  BSSY B0, `(.L_x_92) ;  /* 0x0000006000007945 */ /* 0x000fe20003800000 */
[----:B------:R-:W-:-:S07]  /*52b0*/  IMAD.MOV.U32 R15, RZ, RZ, -0x1 ;  /* 0xffffffffff0f7424 */ /* 0x000fce00078e00ff */
[----:B------:R-:W-:Y:S05]  /*52c0*/  WARPSYNC.COLLECTIVE R15, `(.L_x_93) ;  /* 0x000000000f0c7348 */ /* 0x000fea0003c00000 */
[----:B------:R-:W-:Y:S02]  /*52d0*/  ELECT P6, UR62, PT ;  /* 0x00000000003e782f */ /* 0x000fe400038c0000 */
[----:B------:R-:W-:Y:S01]  /*52e0*/  MOV R14, UR62 ;  /* 0x0000003e000e7c02 */ /* 0x000fe20008000f00 */
[----:B------:R-:W-:Y:S10]  /*52f0*/  ENDCOLLECTIVE ;  /* 0x000000000000791b */ /* 0x000ff40003800000 */
.L_x_93:
[----:B------:R-:W-:Y:S05]  /*5300*/  BSYNC B0 ;  /* 0x0000000000007941 */ /* 0x000fea0003800000 */
.L_x_92:
[----:B------:R-:W-:Y:S05]  /*5310*/  BRA `(.L_x_94) ;  /* 0xfffffff800a87947 */ /* 0x000fea000383ffff */
.L_x_83:
[----:B0-----:R0:W1:Y:S02]  /*5320*/  SYNCS.PHASECHK.TRANS64.TRYWAIT P0, [R7+URZ], R2 ;  /* 0x00000002070075a7 */ /* 0x001064000800017f */
[----:B-1----:R-:W-:Y:S05]  /*5330*/  @!P0 NANOSLEEP.SYNCS 0x989680 ;  /* 0x009896800000895d */ /* 0x002fea0003900000 */
[----:B------:R-:W1:Y:S02]  /*5340*/  @!P0 SYNCS.PHASECHK.TRANS64 P0, [R7+URZ], R2 ;  /* 0x00000002070085a7 */ /* 0x000e64000800007f */
[----:B-1----:R-:W-:Y:S05]  /*5350*/  @!P0 BRA `(.L_x_83) ;  /* 0xfffffffc00f08947 */ /* 0x002fea000383ffff */
[----:B------:R-:W-:Y:S05]  /*5360*/  BRA `(.L_x_95) ;  /* 0xfffffff800e87947 */ /* 0x000fea000383ffff */
.L_x_84:
[----:B0-----:R0:W1:Y:S02]  /*5370*/  SYNCS.PHASECHK.TRANS64.TRYWAIT P0, [R9+URZ], R4 ;  /* 0x00000004090075a7 */ /* 0x001064000800017f */
[----:B-1----:R-:W-:Y:S05]  /*5380*/  @!P0 NANOSLEEP.SYNCS 0x989680 ;  /* 0x009896800000895d */ /* 0x002fea0003900000 */
[----:B------:R-:W1:Y:S02]  /*5390*/  @!P0 SYNCS.PHASECHK.TRANS64 P0, [R9+URZ], R4 ;  /* 0x00000004090085a7 */ /* 0x000e64000800007f */
[----:B-1----:R-:W-:Y:S05]  /*53a0*/  @!P0 BRA `(.L_x_84) ;  /* 0xfffffffc00f08947 */ /* 0x002fea000383ffff */
[----:B------:R-:W-:Y:S05]  /*53b0*/  BRA `(.L_x_96) ;  /* 0xfffffff800f87947 */ /* 0x000fea000383ffff */
.L_x_85:
[----:B0-----:R0:W1:Y:S02]  /*53c0*/  SYNCS.PHASECHK.TRANS64.TRYWAIT P0, [R6+URZ], R5 ;  /* 0x00000005060075a7 */ /* 0x001064000800017f */
[----:B-1----:R-:W-:Y:S05]  /*53d0*/  @!P0 NANOSLEEP.SYNCS 0x989680 ;  /* 0x009896800000895d */ /* 0x002fea0003900000 */
[----:B------:R-:W1:Y:S02]  /*53e0*/  @!P0 SYNCS.PHASECHK.TRANS64 P0, [R6+URZ], R5 ;  /* 0x00000005060085a7 */ /* 0x000e64000800007f */
[----:B-1----:R-:W-:Y:S05]  /*53f0*/  @!P0 BRA `(.L_x_85) ;  /* 0xfffffffc00f08947 */ /* 0x002fea000383ffff */
[----:B------:R-:W-:Y:S05]  /*5400*/  BRA `(.L_x_97) ;  /* 0xfffffffc00087947 */ /* 0x000fea000383ffff */
.L_x_86:
[----:B-1----:R1:W2:Y:S02]  /*5410*/  SYNCS.PHASECHK.TRANS64.TRYWAIT P0, [R9+URZ], R4 ;  /* 0x00000004090075a7 */ /* 0x0022a4000800017f */
[----:B--2---:R-:W-:Y:S05]  /*5420*/  @!P0 NANOSLEEP.SYNCS 0x989680 ;  /* 0x009896800000895d */ /* 0x004fea0003900000 */
[----:B------:R-:W2:Y:S02]  /*5430*/  @!P0 SYNCS.PHASECHK.TRANS64 P0, [R9+URZ], R4 ;  /* 0x00000004090085a7 */ /* 0x000ea4000800007f */
[----:B--2---:R-:W-:Y:S05]  /*5440*/  @!P0 BRA `(.L_x_86) ;  /* 0xfffffffc00f08947 */ /* 0x004fea000383ffff */
[----:B------:R-:W-:Y:S05]  /*5450*/  BRA `(.L_x_98) ;  /* 0xfffffffc00107947 */ /* 0x000fea000383ffff */
.L_x_99:
[----:B------:R-:W-:-:S00]  /*5460*/  BRA `(.L_x_99) ;  /* 0xfffffffc00fc7947 */ /* 0x000fc0000383ffff */
[----:B------:R-:W-:-:S00]  /*5470*/  NOP ;  /* 0x0000000000007918 */ /* 0x000fc00000000000 */
        /* <DEDUP_REMOVED lines=8> */
.L_x_100:


//--------------------- .nv.global.init           --------------------------
	.section	.nv.global.init,"aw",@progbits
.nv.global.init:
	.type		$str$22,@object
	.size		$str$22,($str$23 - $str$22)
$str$22:
        /*0000*/ 	.byte	0x6b, 0x5f, 0x74, 0x69, 0x6c, 0x65, 0x5f, 0x63, 0x6f, 0x75, 0x6e, 0x74, 0x20, 0x3e, 0x3d, 0x20
        /*0010*/ 	.byte	0x31, 0x00
	.type		$str$23,@object
	.size		$str$23,(__unnamed_1 - $str$23)
$str$23:
        /*0012*/ 	.byte	0x2f, 0x74, 0x6d, 0x70, 0x2f, 0x63, 0x75, 0x74, 0x6c, 0x61, 0x73, 0x73, 0x5f, 0x73, 0x77, 0x65
        /*0022*/ 	.byte	0x65, 0x70, 0x5f, 0x73, 0x72, 0x63, 0x2f, 0x69, 0x6e, 0x63, 0x6c, 0x75, 0x64, 0x65, 0x2f, 0x63
        /*0032*/ 	.byte	0x75, 0x74, 0x6c, 0x61, 0x73, 0x73, 0x2f, 0x67, 0x65, 0x6d, 0x6d, 0x2f, 0x63, 0x6f, 0x6c, 0x6c
        /*0042*/ 	.byte	0x65, 0x63, 0x74, 0x69, 0x76, 0x65, 0x2f, 0x73, 0x6d, 0x39, 0x30, 0x5f, 0x6d, 0x6d, 0x61, 0x5f
        /*0052*/ 	.byte	0x74, 0x6d, 0x61, 0x5f, 0x67, 0x6d, 0x6d, 0x61, 0x5f, 0x73, 0x73, 0x5f, 0x77, 0x61, 0x72, 0x70
        /*0062*/ 	.byte	0x73, 0x70, 0x65, 0x63, 0x69, 0x61, 0x6c, 0x69, 0x7a, 0x65, 0x64, 0x2e, 0x68, 0x70, 0x70, 0x00
	.type		__unnamed_1,@object
	.size		__unnamed_1,(.L_0 - __unnamed_1)
__unnamed_1:
        /*0072*/ 	.byte	0x76, 0x6f, 0x69, 0x64, 0x20, 0x63, 0x75, 0x74, 0x6c, 0x61, 0x73, 0x73, 0x3a, 0x3a, 0x67, 0x65
        /* <DEDUP_REMOVED lines=179> */
        /*0bb2*/ 	.byte	0x64, 0x65, 0x6e, 0x74, 0x69, 0x74, 0x79, 0x5d, 0x00
.L_0:


//--------------------- .nv.shared._ZN7cutlass13device_kernelINS_4gemm6kernel13GemmUniversalIN4cute5tupleIJiiiiEEENS1_10collective13CollectiveMmaINS1_34MainloopSm90TmaGmmaWarpSpecializedILi5ENS5_IJNS4_1CILi1EEESB_SB_EEENS1_35KernelTmaWarpSpecializedCooperativeEEENS5_IJNSA_ILi128EEENSA_ILi32EEESF_EEENS_6half_tENS5_IJlSB_lEEESI_SJ_NS4_8TiledMMAINS4_8MMA_AtomIJNS4_4SM904GMMA25MMA_64x32x16_F32F16F16_SSILNSN_5MajorE0ELSP_0ELNSN_7ScaleInE1ELSQ_1EEEEEENS4_6LayoutINS5_IJNSA_ILi2EEESB_SB_EEENS5_IJSB_NSA_ILi0EEESW_EEEEENS5_IJNS4_10UnderscoreESZ_SZ_EEEEENS4_13SM90_TMA_LOADENS4_14ComposedLayoutINS4_7SwizzleILi3ELi4ELi3EEENS4_18smem_ptr_flag_bitsILi16EEENST_INS5_IJNSA_ILi8EEENSA_ILi64EEEEEENS5_IJS19_SB_EEEEEEEvNS4_8identityES12_S1D_vS1E_EENS_8epilogue10collective6detail29Sm90TmaWarpSpecializedAdapterINS1H_15DefaultEpilogueISI_SJ_SJ_NS1G_6thread17LinearCombinationISI_Li1EffLNS1L_9ScaleType4KindE0ELNS_15FloatRoundStyleE2ESI_EENS1_15EpilogueDefaultEEEEEvvEEEEvNT_6ParamsE --------------------------
	.section	.nv.shared._ZN7cutlass13device_kernelINS_4gemm6kernel13GemmUniversalIN4cute5tupleIJiiiiEEENS1_10collective13CollectiveMmaINS1_34MainloopSm90TmaGmmaWarpSpecializedILi5ENS5_IJNS4_1CILi1EEESB_SB_EEENS1_35KernelTmaWarpSpecializedCooperativeEEENS5_IJNSA_ILi128EEENSA_ILi32EEESF_EEENS_6half_tENS5_IJlSB_lEEESI_SJ_NS4_8TiledMMAINS4_8MMA_AtomIJNS4_4SM904GMMA25MMA_64x32x16_F32F16F16_SSILNSN_5MajorE0ELSP_0ELNSN_7ScaleInE1ELSQ_1EEEEEENS4_6LayoutINS5_IJNSA_ILi2EEESB_SB_EEENS5_IJSB_NSA_ILi0EEESW_EEEEENS5_IJNS4_10UnderscoreESZ_SZ_EEEEENS4_13SM90_TMA_LOADENS4_14ComposedLayoutINS4_7SwizzleILi3ELi4ELi3EEENS4_18smem_ptr_flag_bitsILi16EEENST_INS5_IJNSA_ILi8EEENSA_ILi64EEEEEENS5_IJS19_SB_EEEEEEEvNS4_8identityES12_S1D_vS1E_EENS_8epilogue10collective6detail29Sm90TmaWarpSpecializedAdapterINS1H_15DefaultEpilogueISI_SJ_SJ_NS1G_6thread17LinearCombinationISI_Li1EffLNS1L_9ScaleType4KindE0ELNS_15FloatRoundStyleE2ESI_EENS1_15EpilogueDefaultEEEEEvvEEEEvNT_6ParamsE,"aw",@nobits
	.sectionflags	@""
	.align	16
	.zero		1024


//--------------------- .nv.shared.reserved.0     --------------------------
	.section	.nv.shared.reserved.0,"aw",@nobits
	.weak		__nv_reservedSMEM_offset_0_alias
	.size		__nv_reservedSMEM_offset_0_alias, 0, 0
	.other		__nv_reservedSMEM_offset_0_alias,@"STO_CUDA_RESERVED_SHARED STV_DEFAULT"
__nv_reservedSMEM_offset_0_alias:
	.zero		0


//--------------------- .nv.global                --------------------------
	.section	.nv.global,"aw",@nobits
.nv.global:
	.type		_ZN39_INTERNAL_52f0ef03_4_k_cu_366bf8d7_27624cute1_E,@object
	.size		_ZN39_INTERNAL_52f0ef03_4_k_cu_366bf8d7_27624cute1_E,(_ZN39_INTERNAL_52f0ef03_4_k_cu_366bf8d7_27624cuda3std3__45__cpo6cbeginE - _ZN39_INTERNAL_52f0ef03_4_k_cu_366bf8d7_27624cute1_E)
_ZN39_INTERNAL_52f0ef03_4_k_cu_366bf8d7_27624cute1_E:
	.zero		1
	.type		_ZN39_INTERNAL_52f0ef03_4_k_cu_366bf8d7_27624cuda3std3__45__cpo6cbeginE,@object
	.size		_ZN39_INTERNAL_52f0ef03_4_k_cu_366bf8d7_27624cuda3std3__45__cpo6cbeginE,(_ZN39_INTERNAL_52f0ef03_4_k_cu_366bf8d7_27624cuda3std3__48in_placeE - _ZN39_INTERNAL_52f0ef03_4_k_cu_366bf8d7_27624cuda3std3__45__cpo6cbeginE)
_ZN39_INTERNAL_52f0ef03_4_k_cu_366bf8d7_27624cuda3std3__45__cpo6cbeginE:
	.zero		1
	.type		_ZN39_INTERNAL_52f0ef03_4_k_cu_366bf8d7_27624cuda3std3__48in_placeE,@object
	.size		_ZN39_INTERNAL_52f0ef03_4_k_cu_366bf8d7_27624cuda3std3__48in_placeE,(_ZN39_INTERNAL_52f0ef03_4_k_cu_366bf8d7_27624cuda3std6ranges3__45__cpo9iter_moveE - _ZN39_INTERNAL_52f0ef03_4_k_cu_366bf8d7_27624cuda3std3__48in_placeE)
_ZN39_INTERNAL_52f0ef03_4_k_cu_366bf8d7_27624cuda3std3__48in_placeE:
	.zero		1
	.type		_ZN39_INTERNAL_52f0ef03_4_k_cu_366bf8d7_27624cuda3std6ranges3__45__cpo9iter_moveE,@object
	.size		_ZN39_INTERNAL_52f0ef03_4_k_cu_366bf8d7_27624cuda3std6ranges3__45__cpo9iter_moveE,(_ZN39_INTERNAL_52f0ef03_4_k_cu_366bf8d7_27624cuda3std3__45__cpo5beginE - _ZN39_INTERNAL_52f0ef03_4_k_cu_366bf8d7_27624cuda3std6ranges3__45__cpo9iter_moveE)
_ZN39_INTERNAL_52f0ef03_4_k_cu_366bf8d7_27624cuda3std6ranges3__45__cpo9iter_moveE:
	.zero		1
	.type		_ZN39_INTERNAL_52f0ef03_4_k_cu_366bf8d7_27624cuda3std3__45__cpo5beginE,@object
	.size		_ZN39_INTERNAL_52f0ef03_4_k_cu_366bf8d7_27624cuda3std3__45__cpo5beginE,(_ZN39_INTERNAL_52f0ef03_4_k_cu_366bf8d7_27624cuda3std3__441_GLOBAL__N__52f0ef03_4_k_cu_366bf8d7_27626ignoreE - _ZN39_INTERNAL_52f0ef03_4_k_cu_366bf8d7_27624cuda3std3__45__cpo5beginE)
_ZN39_INTERNAL_52f0ef03_4_k_cu_366bf8d7_27624cuda3std3__45__cpo5beginE:
	.zero		1
	.type		_ZN39_INTERNAL_52f0ef03_4_k_cu_366bf8d7_27624cuda3std3__441_GLOBAL__N__52f0ef03_4_k_cu_366bf8d7_27626ignoreE,@object
	.size		_ZN39_INTERNAL_52f0ef03_4_k_cu_366bf8d7_27624cuda3std3__441_GLOBAL__N__52f0ef03_4_k_cu_366bf8d7_27626ignoreE,(_ZN39_INTERNAL_52f0ef03_4_k_cu_366bf8d7_27624cute7productE - _ZN39_INTERNAL_52f0ef03_4_k_cu_366bf8d7_27624cuda3std3__441_GLOBAL__N__52f0ef03_4_k_cu_366bf8d7_27626ignoreE)
_ZN39_INTERNAL_52f0ef03_4_k_cu_366bf8d7_27624cuda3std3__441_GLOBAL__N__52f0ef03_4_k_cu_366bf8d7_27626ignoreE:
	.zero		1
	.type		_ZN39_INTERNAL_52f0ef03_4_k_cu_366bf8d7_27624cute7productE,@object
	.size		_ZN39_INTERNAL_52f0ef03_4_k_cu_366bf8d7_27624cute7productE,(_ZN39_INTERNAL_52f0ef03_4_k_cu_366bf8d7_27624cuda3std3__45__cpo3endE - _ZN39_INTERNAL_52f0ef03_4_k_cu_366bf8d7_27624cute7productE)
_ZN39_INTERNAL_52f0ef03_4_k_cu_366bf8d7_27624cute7productE:
	.zero		1
	.type		_ZN39_INTERNAL_52f0ef03_4_k_cu_366bf8d7_27624cuda3std3__45__cpo3endE,@object
	.size		_ZN39_INTERNAL_52f0ef03_4_k_cu_366bf8d7_27624cuda3std3__45__cpo3endE,(_ZN39_INTERNAL_52f0ef03_4_k_cu_366bf8d7_27624cuda3std3__419piecewise_constructE - _ZN39_INTERNAL_52f0ef03_4_k_cu_366bf8d7_27624cuda3std3__45__cpo3endE)
_ZN39_INTERNAL_52f0ef03_4_k_cu_366bf8d7_27624cuda3std3__45__cpo3endE:
	.zero		1
	.type		_ZN39_INTERNAL_52f0ef03_4_k_cu_366bf8d7_27624cuda3std3__419piecewise_constructE,@object
	.size		_ZN39_INTERNAL_52f0ef03_4_k_cu_366bf8d7_27624cuda3std3__419piecewise_constructE,(_ZN39_INTERNAL_52f0ef03_4_k_cu_366bf8d7_27624cuda3std3__45__cpo4cendE - _ZN39_INTERNAL_52f0ef03_4_k_cu_366bf8d7_27624cuda3std3__419piecewise_constructE)
_ZN39_INTERNAL_52f0ef03_4_k_cu_366bf8d7_27624cuda3std3__419piecewise_constructE:
	.zero		1
	.type		_ZN39_INTERNAL_52f0ef03_4_k_cu_366bf8d7_27624cuda3std3__45__cpo4cendE,@object
	.size		_ZN39_INTERNAL_52f0ef03_4_k_cu_366bf8d7_27624cuda3std3__45__cpo4cendE,(_ZN39_INTERNAL_52f0ef03_4_k_cu_366bf8d7_27624cuda3std6ranges3__45__cpo4swapE - _ZN39_INTERNAL_52f0ef03_4_k_cu_366bf8d7_27624cuda3std3__45__cpo4cendE)
_ZN39_INTERNAL_52f0ef03_4_k_cu_366bf8d7_27624cuda3std3__45__cpo4cendE:
	.zero		1
	.type		_ZN39_INTERNAL_52f0ef03_4_k_cu_366bf8d7_27624cuda3std6ranges3__45__cpo4swapE,@object
	.size		_ZN39_INTERNAL_52f0ef03_4_k_cu_366bf8d7_27624cuda3std6ranges3__45__cpo4swapE,(.L_8 - _ZN39_INTERNAL_52f0ef03_4_k_cu_366bf8d7_27624cuda3std6ranges3__45__cpo4swapE)
_ZN39_INTERNAL_52f0ef03_4_k_cu_366bf8d7_27624cuda3std6ranges3__45__cpo4swapE:
	.zero		1
.L_8:


//--------------------- .nv.constant0._ZN7cutlass13device_kernelINS_4gemm6kernel13GemmUniversalIN4cute5tupleIJiiiiEEENS1_10collective13CollectiveMmaINS1_34MainloopSm90TmaGmmaWarpSpecializedILi5ENS5_IJNS4_1CILi1EEESB_SB_EEENS1_35KernelTmaWarpSpecializedCooperativeEEENS5_IJNSA_ILi128EEENSA_ILi32EEESF_EEENS_6half_tENS5_IJlSB_lEEESI_SJ_NS4_8TiledMMAINS4_8MMA_AtomIJNS4_4SM904GMMA25MMA_64x32x16_F32F16F16_SSILNSN_5MajorE0ELSP_0ELNSN_7ScaleInE1ELSQ_1EEEEEENS4_6LayoutINS5_IJNSA_ILi2EEESB_SB_EEENS5_IJSB_NSA_ILi0EEESW_EEEEENS5_IJNS4_10UnderscoreESZ_SZ_EEEEENS4_13SM90_TMA_LOADENS4_14ComposedLayoutINS4_7SwizzleILi3ELi4ELi3EEENS4_18smem_ptr_flag_bitsILi16EEENST_INS5_IJNSA_ILi8EEENSA_ILi64EEEEEENS5_IJS19_SB_EEEEEEEvNS4_8identityES12_S1D_vS1E_EENS_8epilogue10collective6detail29Sm90TmaWarpSpecializedAdapterINS1H_15DefaultEpilogueISI_SJ_SJ_NS1G_6thread17LinearCombinationISI_Li1EffLNS1L_9ScaleType4KindE0ELNS_15FloatRoundStyleE2ESI_EENS1_15EpilogueDefaultEEEEEvvEEEEvNT_6ParamsE --------------------------
	.section	.nv.constant0._ZN7cutlass13device_kernelINS_4gemm6kernel13GemmUniversalIN4cute5tupleIJiiiiEEENS1_10collective13CollectiveMmaINS1_34MainloopSm90TmaGmmaWarpSpecializedILi5ENS5_IJNS4_1CILi1EEESB_SB_EEENS1_35KernelTmaWarpSpecializedCooperativeEEENS5_IJNSA_ILi128EEENSA_ILi32EEESF_EEENS_6half_tENS5_IJlSB_lEEESI_SJ_NS4_8TiledMMAINS4_8MMA_AtomIJNS4_4SM904GMMA25MMA_64x32x16_F32F16F16_SSILNSN_5MajorE0ELSP_0ELNSN_7ScaleInE1ELSQ_1EEEEEENS4_6LayoutINS5_IJNSA_ILi2EEESB_SB_EEENS5_IJSB_NSA_ILi0EEESW_EEEEENS5_IJNS4_10UnderscoreESZ_SZ_EEEEENS4_13SM90_TMA_LOADENS4_14ComposedLayoutINS4_7SwizzleILi3ELi4ELi3EEENS4_18smem_ptr_flag_bitsILi16EEENST_INS5_IJNSA_ILi8EEENSA_ILi64EEEEEENS5_IJS19_SB_EEEEEEEvNS4_8identityES12_S1D_vS1E_EENS_8epilogue10collective6detail29Sm90TmaWarpSpecializedAdapterINS1H_15DefaultEpilogueISI_SJ_SJ_NS1G_6thread17LinearCombinationISI_Li1EffLNS1L_9ScaleType4KindE0ELNS_15FloatRoundStyleE2ESI_EENS1_15EpilogueDefaultEEEEEvvEEEEvNT_6ParamsE,"a",@progbits
	.sectionflags	@""
	.align	4
.nv.constant0._ZN7cutlass13device_kernelINS_4gemm6kernel13GemmUniversalIN4cute5tupleIJiiiiEEENS1_10collective13CollectiveMmaINS1_34MainloopSm90TmaGmmaWarpSpecializedILi5ENS5_IJNS4_1CILi1EEESB_SB_EEENS1_35KernelTmaWarpSpecializedCooperativeEEENS5_IJNSA_ILi128EEENSA_ILi32EEESF_EEENS_6half_tENS5_IJlSB_lEEESI_SJ_NS4_8TiledMMAINS4_8MMA_AtomIJNS4_4SM904GMMA25MMA_64x32x16_F32F16F16_SSILNSN_5MajorE0ELSP_0ELNSN_7ScaleInE1ELSQ_1EEEEEENS4_6LayoutINS5_IJNSA_ILi2EEESB_SB_EEENS5_IJSB_NSA_ILi0EEESW_EEEEENS5_IJNS4_10UnderscoreESZ_SZ_EEEEENS4_13SM90_TMA_LOADENS4_14ComposedLayoutINS4_7SwizzleILi3ELi4ELi3EEENS4_18smem_ptr_flag_bitsILi16EEENST_INS5_IJNSA_ILi8EEENSA_ILi64EEEEEENS5_IJS19_SB_EEEEEEEvNS4_8identityES12_S1D_vS1E_EENS_8epilogue10collective6detail29Sm90TmaWarpSpecializedAdapterINS1H_15DefaultEpilogueISI_SJ_SJ_NS1G_6thread17LinearCombinationISI_Li1EffLNS1L_9ScaleType4KindE0ELNS_15FloatRoundStyleE2ESI_EENS1_15EpilogueDefaultEEEEEvvEEEEvNT_6ParamsE:
	.zero		1664


//--------------------- SYMBOLS --------------------------

	.type		.nv.reservedSmem.offset0,@object
	.size		.nv.reservedSmem.offset0,0x4
	.type		__assertfail,@function
